//
// Generated by NVIDIA NVVM Compiler
//
// Compiler Build ID: CL-36424714
// Cuda compilation tools, release 13.0, V13.0.88
// Based on NVVM 20.0.0
//

.version 9.0
.target sm_100
.address_size 64

	// .globl	_Z16convolution_cudaPfiiiS_S_iiS_ii

.visible .entry _Z16convolution_cudaPfiiiS_S_iiS_ii(
	.param .u64 .ptr .align 1 _Z16convolution_cudaPfiiiS_S_iiS_ii_param_0,
	.param .u32 _Z16convolution_cudaPfiiiS_S_iiS_ii_param_1,
	.param .u32 _Z16convolution_cudaPfiiiS_S_iiS_ii_param_2,
	.param .u32 _Z16convolution_cudaPfiiiS_S_iiS_ii_param_3,
	.param .u64 .ptr .align 1 _Z16convolution_cudaPfiiiS_S_iiS_ii_param_4,
	.param .u64 .ptr .align 1 _Z16convolution_cudaPfiiiS_S_iiS_ii_param_5,
	.param .u32 _Z16convolution_cudaPfiiiS_S_iiS_ii_param_6,
	.param .u32 _Z16convolution_cudaPfiiiS_S_iiS_ii_param_7,
	.param .u64 .ptr .align 1 _Z16convolution_cudaPfiiiS_S_iiS_ii_param_8,
	.param .u32 _Z16convolution_cudaPfiiiS_S_iiS_ii_param_9,
	.param .u32 _Z16convolution_cudaPfiiiS_S_iiS_ii_param_10
)
{
	.reg .pred 	%p<21>;
	.reg .b32 	%r<72>;
	.reg .b32 	%f<140>;
	.reg .b64 	%rd<33>;

	ld.param.u64 	%rd9, [_Z16convolution_cudaPfiiiS_S_iiS_ii_param_0];
	ld.param.u32 	%r29, [_Z16convolution_cudaPfiiiS_S_iiS_ii_param_1];
	ld.param.u32 	%r31, [_Z16convolution_cudaPfiiiS_S_iiS_ii_param_3];
	ld.param.u64 	%rd10, [_Z16convolution_cudaPfiiiS_S_iiS_ii_param_4];
	ld.param.u32 	%r32, [_Z16convolution_cudaPfiiiS_S_iiS_ii_param_6];
	ld.param.u32 	%r35, [_Z16convolution_cudaPfiiiS_S_iiS_ii_param_7];
	ld.param.u32 	%r33, [_Z16convolution_cudaPfiiiS_S_iiS_ii_param_9];
	ld.param.u32 	%r36, [_Z16convolution_cudaPfiiiS_S_iiS_ii_param_10];
	cvta.to.global.u64 	%rd1, %rd10;
	cvta.to.global.u64 	%rd2, %rd9;
	mov.u32 	%r37, %ctaid.z;
	mov.u32 	%r38, %ntid.z;
	mov.u32 	%r39, %tid.z;
	mad.lo.s32 	%r1, %r37, %r38, %r39;
	mov.u32 	%r40, %ctaid.y;
	mov.u32 	%r41, %ntid.y;
	mov.u32 	%r42, %tid.y;
	mad.lo.s32 	%r43, %r40, %r41, %r42;
	mov.u32 	%r44, %ctaid.x;
	mov.u32 	%r45, %ntid.x;
	mov.u32 	%r46, %tid.x;
	mad.lo.s32 	%r3, %r44, %r45, %r46;
	setp.ge.s32 	%p1, %r1, %r35;
	setp.ge.s32 	%p2, %r43, %r36;
	or.pred  	%p3, %p1, %p2;
	setp.ge.s32 	%p4, %r3, %r33;
	or.pred  	%p5, %p4, %p3;
	mov.f32 	%f138, 0f00000000;
	@%p5 bra 	$L__BB0_21;
	setp.lt.s32 	%p6, %r31, 1;
	@%p6 bra 	$L__BB0_20;
	setp.lt.s32 	%p7, %r32, 1;
	@%p7 bra 	$L__BB0_20;
	and.b32  	%r4, %r32, 15;
	and.b32  	%r5, %r32, 7;
	and.b32  	%r6, %r32, 2147483632;
	and.b32  	%r7, %r32, 3;
	neg.s32 	%r8, %r6;
	add.s64 	%rd3, %rd2, 32;
	add.s64 	%rd4, %rd1, 32;
	mul.lo.s32 	%r9, %r31, %r1;
	mov.f32 	%f138, 0f00000000;
	mov.b32 	%r64, 0;
$L__BB0_4:
	ld.param.u32 	%r63, [_Z16convolution_cudaPfiiiS_S_iiS_ii_param_2];
	mad.lo.s32 	%r11, %r64, %r63, %r43;
	add.s32 	%r49, %r64, %r9;
	mul.lo.s32 	%r12, %r49, %r32;
	mov.b32 	%r65, 0;
$L__BB0_5:
	setp.lt.u32 	%p8, %r32, 16;
	add.s32 	%r51, %r11, %r65;
	mad.lo.s32 	%r14, %r51, %r29, %r3;
	add.s32 	%r52, %r12, %r65;
	mul.lo.s32 	%r15, %r52, %r32;
	mov.b32 	%r70, 0;
	@%p8 bra 	$L__BB0_8;
	mov.u32 	%r66, %r15;
	mov.u32 	%r67, %r14;
	mov.u32 	%r68, %r8;
$L__BB0_7:
	.pragma "nounroll";
	mul.wide.s32 	%rd11, %r67, 4;
	add.s64 	%rd12, %rd3, %rd11;
	mul.wide.s32 	%rd13, %r66, 4;
	add.s64 	%rd14, %rd4, %rd13;
	ld.global.f32 	%f22, [%rd12+-32];
	ld.global.f32 	%f23, [%rd14+-32];
	fma.rn.f32 	%f24, %f22, %f23, %f138;
	ld.global.f32 	%f25, [%rd12+-28];
	ld.global.f32 	%f26, [%rd14+-28];
	fma.rn.f32 	%f27, %f25, %f26, %f24;
	ld.global.f32 	%f28, [%rd12+-24];
	ld.global.f32 	%f29, [%rd14+-24];
	fma.rn.f32 	%f30, %f28, %f29, %f27;
	ld.global.f32 	%f31, [%rd12+-20];
	ld.global.f32 	%f32, [%rd14+-20];
	fma.rn.f32 	%f33, %f31, %f32, %f30;
	ld.global.f32 	%f34, [%rd12+-16];
	ld.global.f32 	%f35, [%rd14+-16];
	fma.rn.f32 	%f36, %f34, %f35, %f33;
	ld.global.f32 	%f37, [%rd12+-12];
	ld.global.f32 	%f38, [%rd14+-12];
	fma.rn.f32 	%f39, %f37, %f38, %f36;
	ld.global.f32 	%f40, [%rd12+-8];
	ld.global.f32 	%f41, [%rd14+-8];
	fma.rn.f32 	%f42, %f40, %f41, %f39;
	ld.global.f32 	%f43, [%rd12+-4];
	ld.global.f32 	%f44, [%rd14+-4];
	fma.rn.f32 	%f45, %f43, %f44, %f42;
	ld.global.f32 	%f46, [%rd12];
	ld.global.f32 	%f47, [%rd14];
	fma.rn.f32 	%f48, %f46, %f47, %f45;
	ld.global.f32 	%f49, [%rd12+4];
	ld.global.f32 	%f50, [%rd14+4];
	fma.rn.f32 	%f51, %f49, %f50, %f48;
	ld.global.f32 	%f52, [%rd12+8];
	ld.global.f32 	%f53, [%rd14+8];
	fma.rn.f32 	%f54, %f52, %f53, %f51;
	ld.global.f32 	%f55, [%rd12+12];
	ld.global.f32 	%f56, [%rd14+12];
	fma.rn.f32 	%f57, %f55, %f56, %f54;
	ld.global.f32 	%f58, [%rd12+16];
	ld.global.f32 	%f59, [%rd14+16];
	fma.rn.f32 	%f60, %f58, %f59, %f57;
	ld.global.f32 	%f61, [%rd12+20];
	ld.global.f32 	%f62, [%rd14+20];
	fma.rn.f32 	%f63, %f61, %f62, %f60;
	ld.global.f32 	%f64, [%rd12+24];
	ld.global.f32 	%f65, [%rd14+24];
	fma.rn.f32 	%f66, %f64, %f65, %f63;
	ld.global.f32 	%f67, [%rd12+28];
	ld.global.f32 	%f68, [%rd14+28];
	fma.rn.f32 	%f138, %f67, %f68, %f66;
	add.s32 	%r68, %r68, 16;
	add.s32 	%r67, %r67, 16;
	add.s32 	%r66, %r66, 16;
	setp.ne.s32 	%p9, %r68, 0;
	mov.u32 	%r70, %r6;
	@%p9 bra 	$L__BB0_7;
$L__BB0_8:
	setp.eq.s32 	%p10, %r4, 0;
	@%p10 bra 	$L__BB0_18;
	add.s32 	%r53, %r4, -1;
	setp.lt.u32 	%p11, %r53, 7;
	@%p11 bra 	$L__BB0_11;
	add.s32 	%r54, %r14, %r70;
	add.s32 	%r55, %r70, %r15;
	mul.wide.s32 	%rd15, %r54, 4;
	add.s64 	%rd16, %rd2, %rd15;
	ld.global.f32 	%f70, [%rd16];
	mul.wide.s32 	%rd17, %r55, 4;
	add.s64 	%rd18, %rd1, %rd17;
	ld.global.f32 	%f71, [%rd18];
	fma.rn.f32 	%f72, %f70, %f71, %f138;
	ld.global.f32 	%f73, [%rd16+4];
	ld.global.f32 	%f74, [%rd18+4];
	fma.rn.f32 	%f75, %f73, %f74, %f72;
	ld.global.f32 	%f76, [%rd16+8];
	ld.global.f32 	%f77, [%rd18+8];
	fma.rn.f32 	%f78, %f76, %f77, %f75;
	ld.global.f32 	%f79, [%rd16+12];
	ld.global.f32 	%f80, [%rd18+12];
	fma.rn.f32 	%f81, %f79, %f80, %f78;
	ld.global.f32 	%f82, [%rd16+16];
	ld.global.f32 	%f83, [%rd18+16];
	fma.rn.f32 	%f84, %f82, %f83, %f81;
	ld.global.f32 	%f85, [%rd16+20];
	ld.global.f32 	%f86, [%rd18+20];
	fma.rn.f32 	%f87, %f85, %f86, %f84;
	ld.global.f32 	%f88, [%rd16+24];
	ld.global.f32 	%f89, [%rd18+24];
	fma.rn.f32 	%f90, %f88, %f89, %f87;
	ld.global.f32 	%f91, [%rd16+28];
	ld.global.f32 	%f92, [%rd18+28];
	fma.rn.f32 	%f138, %f91, %f92, %f90;
	add.s32 	%r70, %r70, 8;
$L__BB0_11:
	setp.eq.s32 	%p12, %r5, 0;
	@%p12 bra 	$L__BB0_18;
	add.s32 	%r56, %r5, -1;
	setp.lt.u32 	%p13, %r56, 3;
	@%p13 bra 	$L__BB0_14;
	add.s32 	%r57, %r14, %r70;
	add.s32 	%r58, %r70, %r15;
	mul.wide.s32 	%rd19, %r57, 4;
	add.s64 	%rd20, %rd2, %rd19;
	ld.global.f32 	%f94, [%rd20];
	mul.wide.s32 	%rd21, %r58, 4;
	add.s64 	%rd22, %rd1, %rd21;
	ld.global.f32 	%f95, [%rd22];
	fma.rn.f32 	%f96, %f94, %f95, %f138;
	ld.global.f32 	%f97, [%rd20+4];
	ld.global.f32 	%f98, [%rd22+4];
	fma.rn.f32 	%f99, %f97, %f98, %f96;
	ld.global.f32 	%f100, [%rd20+8];
	ld.global.f32 	%f101, [%rd22+8];
	fma.rn.f32 	%f102, %f100, %f101, %f99;
	ld.global.f32 	%f103, [%rd20+12];
	ld.global.f32 	%f104, [%rd22+12];
	fma.rn.f32 	%f138, %f103, %f104, %f102;
	add.s32 	%r70, %r70, 4;
$L__BB0_14:
	setp.eq.s32 	%p14, %r7, 0;
	@%p14 bra 	$L__BB0_18;
	setp.eq.s32 	%p15, %r7, 1;
	add.s32 	%r59, %r14, %r70;
	add.s32 	%r60, %r70, %r15;
	mul.wide.s32 	%rd23, %r59, 4;
	add.s64 	%rd5, %rd2, %rd23;
	ld.global.f32 	%f105, [%rd5];
	mul.wide.s32 	%rd24, %r60, 4;
	add.s64 	%rd6, %rd1, %rd24;
	ld.global.f32 	%f106, [%rd6];
	fma.rn.f32 	%f138, %f105, %f106, %f138;
	@%p15 bra 	$L__BB0_18;
	setp.eq.s32 	%p16, %r7, 2;
	ld.global.f32 	%f107, [%rd5+4];
	ld.global.f32 	%f108, [%rd6+4];
	fma.rn.f32 	%f138, %f107, %f108, %f138;
	@%p16 bra 	$L__BB0_18;
	ld.global.f32 	%f109, [%rd5+8];
	ld.global.f32 	%f110, [%rd6+8];
	fma.rn.f32 	%f138, %f109, %f110, %f138;
$L__BB0_18:
	add.s32 	%r65, %r65, 1;
	setp.ne.s32 	%p17, %r65, %r32;
	@%p17 bra 	$L__BB0_5;
	add.s32 	%r64, %r64, 1;
	setp.ne.s32 	%p18, %r64, %r31;
	@%p18 bra 	$L__BB0_4;
$L__BB0_20:
	ld.param.u64 	%rd32, [_Z16convolution_cudaPfiiiS_S_iiS_ii_param_8];
	ld.param.u64 	%rd31, [_Z16convolution_cudaPfiiiS_S_iiS_ii_param_5];
	cvta.to.global.u64 	%rd25, %rd31;
	mul.wide.u32 	%rd26, %r1, 4;
	add.s64 	%rd27, %rd25, %rd26;
	ld.global.f32 	%f111, [%rd27];
	add.f32 	%f112, %f138, %f111;
	abs.f32 	%f113, %f112;
	mul.f32 	%f114, %f113, 0f4038AA3B;
	ex2.approx.ftz.f32 	%f115, %f114;
	add.f32 	%f116, %f115, 0f3F800000;
	rcp.approx.ftz.f32 	%f117, %f116;
	fma.rn.f32 	%f118, %f117, 0fC0000000, 0f3F800000;
	setp.ge.f32 	%p19, %f113, 0f41102CB4;
	selp.f32 	%f119, 0f3F800000, %f118, %p19;
	copysign.f32 	%f120, %f112, %f119;
	mul.f32 	%f121, %f112, %f112;
	fma.rn.f32 	%f122, %f121, 0f3C80F082, 0fBD563CAE;
	fma.rn.f32 	%f123, %f122, %f121, 0f3E085941;
	fma.rn.f32 	%f124, %f123, %f121, 0fBEAAA9ED;
	fma.rn.f32 	%f125, %f124, %f121, 0f00000000;
	fma.rn.f32 	%f126, %f125, %f112, %f112;
	setp.ge.f32 	%p20, %f113, 0f3F19999A;
	selp.f32 	%f127, %f120, %f126, %p20;
	mad.lo.s32 	%r61, %r36, %r1, %r43;
	mad.lo.s32 	%r62, %r61, %r33, %r3;
	cvta.to.global.u64 	%rd28, %rd32;
	mul.wide.s32 	%rd29, %r62, 4;
	add.s64 	%rd30, %rd28, %rd29;
	st.global.f32 	[%rd30], %f127;
$L__BB0_21:
	ret;

}
	// .globl	_Z16avg_pooling_cudaPfiiiiS_ii
.visible .entry _Z16avg_pooling_cudaPfiiiiS_ii(
	.param .u64 .ptr .align 1 _Z16avg_pooling_cudaPfiiiiS_ii_param_0,
	.param .u32 _Z16avg_pooling_cudaPfiiiiS_ii_param_1,
	.param .u32 _Z16avg_pooling_cudaPfiiiiS_ii_param_2,
	.param .u32 _Z16avg_pooling_cudaPfiiiiS_ii_param_3,
	.param .u32 _Z16avg_pooling_cudaPfiiiiS_ii_param_4,
	.param .u64 .ptr .align 1 _Z16avg_pooling_cudaPfiiiiS_ii_param_5,
	.param .u32 _Z16avg_pooling_cudaPfiiiiS_ii_param_6,
	.param .u32 _Z16avg_pooling_cudaPfiiiiS_ii_param_7
)
{
	.reg .pred 	%p<17>;
	.reg .b32 	%r<58>;
	.reg .b32 	%f<91>;
	.reg .b64 	%rd<16>;

	ld.param.u64 	%rd5, [_Z16avg_pooling_cudaPfiiiiS_ii_param_0];
	ld.param.u32 	%r25, [_Z16avg_pooling_cudaPfiiiiS_ii_param_1];
	ld.param.u32 	%r26, [_Z16avg_pooling_cudaPfiiiiS_ii_param_2];
	ld.param.u32 	%r30, [_Z16avg_pooling_cudaPfiiiiS_ii_param_3];
	ld.param.u32 	%r27, [_Z16avg_pooling_cudaPfiiiiS_ii_param_4];
	ld.param.u64 	%rd4, [_Z16avg_pooling_cudaPfiiiiS_ii_param_5];
	ld.param.u32 	%r28, [_Z16avg_pooling_cudaPfiiiiS_ii_param_6];
	ld.param.u32 	%r31, [_Z16avg_pooling_cudaPfiiiiS_ii_param_7];
	cvta.to.global.u64 	%rd1, %rd5;
	mov.u32 	%r32, %ctaid.z;
	mov.u32 	%r33, %ntid.z;
	mov.u32 	%r34, %tid.z;
	mad.lo.s32 	%r1, %r32, %r33, %r34;
	mov.u32 	%r35, %ctaid.y;
	mov.u32 	%r36, %ntid.y;
	mov.u32 	%r37, %tid.y;
	mad.lo.s32 	%r38, %r35, %r36, %r37;
	mov.u32 	%r39, %ctaid.x;
	mov.u32 	%r40, %ntid.x;
	mov.u32 	%r41, %tid.x;
	mad.lo.s32 	%r3, %r39, %r40, %r41;
	setp.ge.s32 	%p1, %r1, %r30;
	setp.ge.s32 	%p2, %r38, %r31;
	or.pred  	%p3, %p1, %p2;
	setp.ge.s32 	%p4, %r3, %r28;
	or.pred  	%p5, %p4, %p3;
	@%p5 bra 	$L__BB1_18;
	setp.lt.s32 	%p6, %r27, 1;
	mov.f32 	%f89, 0f00000000;
	@%p6 bra 	$L__BB1_17;
	mul.lo.s32 	%r4, %r27, %r3;
	mul.lo.s32 	%r43, %r26, %r1;
	mad.lo.s32 	%r5, %r27, %r38, %r43;
	and.b32  	%r6, %r27, 15;
	add.s32 	%r7, %r6, -1;
	and.b32  	%r8, %r27, 7;
	add.s32 	%r9, %r8, -1;
	and.b32  	%r10, %r27, 2147483632;
	and.b32  	%r11, %r27, 3;
	neg.s32 	%r12, %r10;
	add.s64 	%rd2, %rd1, 32;
	mov.f32 	%f89, 0f00000000;
	mov.b32 	%r52, 0;
$L__BB1_3:
	setp.lt.u32 	%p7, %r27, 16;
	add.s32 	%r45, %r5, %r52;
	mad.lo.s32 	%r14, %r45, %r25, %r4;
	mov.b32 	%r56, 0;
	@%p7 bra 	$L__BB1_6;
	mov.u32 	%r53, %r14;
	mov.u32 	%r54, %r12;
$L__BB1_5:
	.pragma "nounroll";
	mul.wide.s32 	%rd6, %r53, 4;
	add.s64 	%rd7, %rd2, %rd6;
	ld.global.f32 	%f20, [%rd7+-32];
	add.f32 	%f21, %f89, %f20;
	ld.global.f32 	%f22, [%rd7+-28];
	add.f32 	%f23, %f21, %f22;
	ld.global.f32 	%f24, [%rd7+-24];
	add.f32 	%f25, %f23, %f24;
	ld.global.f32 	%f26, [%rd7+-20];
	add.f32 	%f27, %f25, %f26;
	ld.global.f32 	%f28, [%rd7+-16];
	add.f32 	%f29, %f27, %f28;
	ld.global.f32 	%f30, [%rd7+-12];
	add.f32 	%f31, %f29, %f30;
	ld.global.f32 	%f32, [%rd7+-8];
	add.f32 	%f33, %f31, %f32;
	ld.global.f32 	%f34, [%rd7+-4];
	add.f32 	%f35, %f33, %f34;
	ld.global.f32 	%f36, [%rd7];
	add.f32 	%f37, %f35, %f36;
	ld.global.f32 	%f38, [%rd7+4];
	add.f32 	%f39, %f37, %f38;
	ld.global.f32 	%f40, [%rd7+8];
	add.f32 	%f41, %f39, %f40;
	ld.global.f32 	%f42, [%rd7+12];
	add.f32 	%f43, %f41, %f42;
	ld.global.f32 	%f44, [%rd7+16];
	add.f32 	%f45, %f43, %f44;
	ld.global.f32 	%f46, [%rd7+20];
	add.f32 	%f47, %f45, %f46;
	ld.global.f32 	%f48, [%rd7+24];
	add.f32 	%f49, %f47, %f48;
	ld.global.f32 	%f50, [%rd7+28];
	add.f32 	%f89, %f49, %f50;
	add.s32 	%r54, %r54, 16;
	add.s32 	%r53, %r53, 16;
	setp.ne.s32 	%p8, %r54, 0;
	mov.u32 	%r56, %r10;
	@%p8 bra 	$L__BB1_5;
$L__BB1_6:
	setp.eq.s32 	%p9, %r6, 0;
	@%p9 bra 	$L__BB1_16;
	setp.lt.u32 	%p10, %r7, 7;
	@%p10 bra 	$L__BB1_9;
	add.s32 	%r46, %r14, %r56;
	mul.wide.s32 	%rd8, %r46, 4;
	add.s64 	%rd9, %rd1, %rd8;
	ld.global.f32 	%f52, [%rd9];
	add.f32 	%f53, %f89, %f52;
	ld.global.f32 	%f54, [%rd9+4];
	add.f32 	%f55, %f53, %f54;
	ld.global.f32 	%f56, [%rd9+8];
	add.f32 	%f57, %f55, %f56;
	ld.global.f32 	%f58, [%rd9+12];
	add.f32 	%f59, %f57, %f58;
	ld.global.f32 	%f60, [%rd9+16];
	add.f32 	%f61, %f59, %f60;
	ld.global.f32 	%f62, [%rd9+20];
	add.f32 	%f63, %f61, %f62;
	ld.global.f32 	%f64, [%rd9+24];
	add.f32 	%f65, %f63, %f64;
	ld.global.f32 	%f66, [%rd9+28];
	add.f32 	%f89, %f65, %f66;
	add.s32 	%r56, %r56, 8;
$L__BB1_9:
	setp.eq.s32 	%p11, %r8, 0;
	@%p11 bra 	$L__BB1_16;
	setp.lt.u32 	%p12, %r9, 3;
	@%p12 bra 	$L__BB1_12;
	add.s32 	%r47, %r14, %r56;
	mul.wide.s32 	%rd10, %r47, 4;
	add.s64 	%rd11, %rd1, %rd10;
	ld.global.f32 	%f68, [%rd11];
	add.f32 	%f69, %f89, %f68;
	ld.global.f32 	%f70, [%rd11+4];
	add.f32 	%f71, %f69, %f70;
	ld.global.f32 	%f72, [%rd11+8];
	add.f32 	%f73, %f71, %f72;
	ld.global.f32 	%f74, [%rd11+12];
	add.f32 	%f89, %f73, %f74;
	add.s32 	%r56, %r56, 4;
$L__BB1_12:
	setp.eq.s32 	%p13, %r11, 0;
	@%p13 bra 	$L__BB1_16;
	setp.eq.s32 	%p14, %r11, 1;
	add.s32 	%r48, %r14, %r56;
	mul.wide.s32 	%rd12, %r48, 4;
	add.s64 	%rd3, %rd1, %rd12;
	ld.global.f32 	%f75, [%rd3];
	add.f32 	%f89, %f89, %f75;
	@%p14 bra 	$L__BB1_16;
	setp.eq.s32 	%p15, %r11, 2;
	ld.global.f32 	%f76, [%rd3+4];
	add.f32 	%f89, %f89, %f76;
	@%p15 bra 	$L__BB1_16;
	ld.global.f32 	%f77, [%rd3+8];
	add.f32 	%f89, %f89, %f77;
$L__BB1_16:
	add.s32 	%r52, %r52, 1;
	setp.ne.s32 	%p16, %r52, %r27;
	@%p16 bra 	$L__BB1_3;
$L__BB1_17:
	mul.lo.s32 	%r49, %r27, %r27;
	cvt.rn.f32.u32 	%f78, %r49;
	rcp.rn.f32 	%f79, %f78;
	mul.f32 	%f80, %f79, %f89;
	mad.lo.s32 	%r50, %r31, %r1, %r38;
	mad.lo.s32 	%r51, %r50, %r28, %r3;
	cvta.to.global.u64 	%rd13, %rd4;
	mul.wide.s32 	%rd14, %r51, 4;
	add.s64 	%rd15, %rd13, %rd14;
	st.global.f32 	[%rd15], %f80;
$L__BB1_18:
	ret;

}
	// .globl	_Z10dense_cudaPfS_S_iiS_i
.visible .entry _Z10dense_cudaPfS_S_iiS_i(
	.param .u64 .ptr .align 1 _Z10dense_cudaPfS_S_iiS_i_param_0,
	.param .u64 .ptr .align 1 _Z10dense_cudaPfS_S_iiS_i_param_1,
	.param .u64 .ptr .align 1 _Z10dense_cudaPfS_S_iiS_i_param_2,
	.param .u32 _Z10dense_cudaPfS_S_iiS_i_param_3,
	.param .u32 _Z10dense_cudaPfS_S_iiS_i_param_4,
	.param .u64 .ptr .align 1 _Z10dense_cudaPfS_S_iiS_i_param_5,
	.param .u32 _Z10dense_cudaPfS_S_iiS_i_param_6
)
{
	.reg .pred 	%p<14>;
	.reg .b32 	%r<39>;
	.reg .b32 	%f<131>;
	.reg .b64 	%rd<62>;

	ld.param.u64 	%rd11, [_Z10dense_cudaPfS_S_iiS_i_param_0];
	ld.param.u64 	%rd12, [_Z10dense_cudaPfS_S_iiS_i_param_1];
	ld.param.u64 	%rd9, [_Z10dense_cudaPfS_S_iiS_i_param_2];
	ld.param.u32 	%r23, [_Z10dense_cudaPfS_S_iiS_i_param_3];
	ld.param.u32 	%r24, [_Z10dense_cudaPfS_S_iiS_i_param_4];
	ld.param.u64 	%rd10, [_Z10dense_cudaPfS_S_iiS_i_param_5];
	ld.param.u32 	%r25, [_Z10dense_cudaPfS_S_iiS_i_param_6];
	cvta.to.global.u64 	%rd1, %rd12;
	cvta.to.global.u64 	%rd2, %rd11;
	mov.u32 	%r26, %ctaid.x;
	mov.u32 	%r27, %ntid.x;
	mov.u32 	%r28, %tid.x;
	mad.lo.s32 	%r1, %r26, %r27, %r28;
	setp.ge.s32 	%p1, %r1, %r24;
	@%p1 bra 	$L__BB2_17;
	setp.lt.s32 	%p2, %r23, 1;
	mov.f32 	%f129, 0f00000000;
	@%p2 bra 	$L__BB2_14;
	and.b32  	%r2, %r23, 15;
	setp.lt.u32 	%p3, %r23, 16;
	mov.f32 	%f129, 0f00000000;
	mov.b32 	%r35, 0;
	@%p3 bra 	$L__BB2_5;
	and.b32  	%r35, %r23, 2147483632;
	neg.s32 	%r33, %r35;
	shl.b32 	%r5, %r24, 4;
	add.s64 	%rd60, %rd2, 32;
	mov.f32 	%f129, 0f00000000;
	mul.wide.s32 	%rd15, %r24, 4;
	mov.u32 	%r32, %r1;
$L__BB2_4:
	.pragma "nounroll";
	ld.global.f32 	%f21, [%rd60+-32];
	mul.wide.s32 	%rd13, %r32, 4;
	add.s64 	%rd14, %rd1, %rd13;
	ld.global.f32 	%f22, [%rd14];
	fma.rn.f32 	%f23, %f21, %f22, %f129;
	ld.global.f32 	%f24, [%rd60+-28];
	add.s64 	%rd16, %rd14, %rd15;
	ld.global.f32 	%f25, [%rd16];
	fma.rn.f32 	%f26, %f24, %f25, %f23;
	ld.global.f32 	%f27, [%rd60+-24];
	add.s64 	%rd17, %rd16, %rd15;
	ld.global.f32 	%f28, [%rd17];
	fma.rn.f32 	%f29, %f27, %f28, %f26;
	ld.global.f32 	%f30, [%rd60+-20];
	add.s64 	%rd18, %rd17, %rd15;
	ld.global.f32 	%f31, [%rd18];
	fma.rn.f32 	%f32, %f30, %f31, %f29;
	ld.global.f32 	%f33, [%rd60+-16];
	add.s64 	%rd19, %rd18, %rd15;
	ld.global.f32 	%f34, [%rd19];
	fma.rn.f32 	%f35, %f33, %f34, %f32;
	ld.global.f32 	%f36, [%rd60+-12];
	add.s64 	%rd20, %rd19, %rd15;
	ld.global.f32 	%f37, [%rd20];
	fma.rn.f32 	%f38, %f36, %f37, %f35;
	ld.global.f32 	%f39, [%rd60+-8];
	add.s64 	%rd21, %rd20, %rd15;
	ld.global.f32 	%f40, [%rd21];
	fma.rn.f32 	%f41, %f39, %f40, %f38;
	ld.global.f32 	%f42, [%rd60+-4];
	add.s64 	%rd22, %rd21, %rd15;
	ld.global.f32 	%f43, [%rd22];
	fma.rn.f32 	%f44, %f42, %f43, %f41;
	ld.global.f32 	%f45, [%rd60];
	add.s64 	%rd23, %rd22, %rd15;
	ld.global.f32 	%f46, [%rd23];
	fma.rn.f32 	%f47, %f45, %f46, %f44;
	ld.global.f32 	%f48, [%rd60+4];
	add.s64 	%rd24, %rd23, %rd15;
	ld.global.f32 	%f49, [%rd24];
	fma.rn.f32 	%f50, %f48, %f49, %f47;
	ld.global.f32 	%f51, [%rd60+8];
	add.s64 	%rd25, %rd24, %rd15;
	ld.global.f32 	%f52, [%rd25];
	fma.rn.f32 	%f53, %f51, %f52, %f50;
	ld.global.f32 	%f54, [%rd60+12];
	add.s64 	%rd26, %rd25, %rd15;
	ld.global.f32 	%f55, [%rd26];
	fma.rn.f32 	%f56, %f54, %f55, %f53;
	ld.global.f32 	%f57, [%rd60+16];
	add.s64 	%rd27, %rd26, %rd15;
	ld.global.f32 	%f58, [%rd27];
	fma.rn.f32 	%f59, %f57, %f58, %f56;
	ld.global.f32 	%f60, [%rd60+20];
	add.s64 	%rd28, %rd27, %rd15;
	ld.global.f32 	%f61, [%rd28];
	fma.rn.f32 	%f62, %f60, %f61, %f59;
	ld.global.f32 	%f63, [%rd60+24];
	add.s64 	%rd29, %rd28, %rd15;
	ld.global.f32 	%f64, [%rd29];
	fma.rn.f32 	%f65, %f63, %f64, %f62;
	ld.global.f32 	%f66, [%rd60+28];
	add.s64 	%rd30, %rd29, %rd15;
	ld.global.f32 	%f67, [%rd30];
	fma.rn.f32 	%f129, %f66, %f67, %f65;
	add.s32 	%r33, %r33, 16;
	add.s32 	%r32, %r32, %r5;
	add.s64 	%rd60, %rd60, 64;
	setp.ne.s32 	%p4, %r33, 0;
	@%p4 bra 	$L__BB2_4;
$L__BB2_5:
	setp.eq.s32 	%p5, %r2, 0;
	@%p5 bra 	$L__BB2_14;
	and.b32  	%r11, %r23, 7;
	setp.lt.u32 	%p6, %r2, 8;
	@%p6 bra 	$L__BB2_8;
	mul.wide.u32 	%rd31, %r35, 4;
	add.s64 	%rd32, %rd2, %rd31;
	ld.global.f32 	%f69, [%rd32];
	mad.lo.s32 	%r30, %r35, %r24, %r1;
	mul.wide.s32 	%rd33, %r30, 4;
	add.s64 	%rd34, %rd1, %rd33;
	ld.global.f32 	%f70, [%rd34];
	fma.rn.f32 	%f71, %f69, %f70, %f129;
	ld.global.f32 	%f72, [%rd32+4];
	mul.wide.s32 	%rd35, %r24, 4;
	add.s64 	%rd36, %rd34, %rd35;
	ld.global.f32 	%f73, [%rd36];
	fma.rn.f32 	%f74, %f72, %f73, %f71;
	ld.global.f32 	%f75, [%rd32+8];
	add.s64 	%rd37, %rd36, %rd35;
	ld.global.f32 	%f76, [%rd37];
	fma.rn.f32 	%f77, %f75, %f76, %f74;
	ld.global.f32 	%f78, [%rd32+12];
	add.s64 	%rd38, %rd37, %rd35;
	ld.global.f32 	%f79, [%rd38];
	fma.rn.f32 	%f80, %f78, %f79, %f77;
	ld.global.f32 	%f81, [%rd32+16];
	add.s64 	%rd39, %rd38, %rd35;
	ld.global.f32 	%f82, [%rd39];
	fma.rn.f32 	%f83, %f81, %f82, %f80;
	ld.global.f32 	%f84, [%rd32+20];
	add.s64 	%rd40, %rd39, %rd35;
	ld.global.f32 	%f85, [%rd40];
	fma.rn.f32 	%f86, %f84, %f85, %f83;
	ld.global.f32 	%f87, [%rd32+24];
	add.s64 	%rd41, %rd40, %rd35;
	ld.global.f32 	%f88, [%rd41];
	fma.rn.f32 	%f89, %f87, %f88, %f86;
	ld.global.f32 	%f90, [%rd32+28];
	add.s64 	%rd42, %rd41, %rd35;
	ld.global.f32 	%f91, [%rd42];
	fma.rn.f32 	%f129, %f90, %f91, %f89;
	add.s32 	%r35, %r35, 8;
$L__BB2_8:
	setp.eq.s32 	%p7, %r11, 0;
	@%p7 bra 	$L__BB2_14;
	and.b32  	%r14, %r23, 3;
	setp.lt.u32 	%p8, %r11, 4;
	@%p8 bra 	$L__BB2_11;
	mul.wide.u32 	%rd43, %r35, 4;
	add.s64 	%rd44, %rd2, %rd43;
	ld.global.f32 	%f93, [%rd44];
	mad.lo.s32 	%r31, %r35, %r24, %r1;
	mul.wide.s32 	%rd45, %r31, 4;
	add.s64 	%rd46, %rd1, %rd45;
	ld.global.f32 	%f94, [%rd46];
	fma.rn.f32 	%f95, %f93, %f94, %f129;
	ld.global.f32 	%f96, [%rd44+4];
	mul.wide.s32 	%rd47, %r24, 4;
	add.s64 	%rd48, %rd46, %rd47;
	ld.global.f32 	%f97, [%rd48];
	fma.rn.f32 	%f98, %f96, %f97, %f95;
	ld.global.f32 	%f99, [%rd44+8];
	add.s64 	%rd49, %rd48, %rd47;
	ld.global.f32 	%f100, [%rd49];
	fma.rn.f32 	%f101, %f99, %f100, %f98;
	ld.global.f32 	%f102, [%rd44+12];
	add.s64 	%rd50, %rd49, %rd47;
	ld.global.f32 	%f103, [%rd50];
	fma.rn.f32 	%f129, %f102, %f103, %f101;
	add.s32 	%r35, %r35, 4;
$L__BB2_11:
	setp.eq.s32 	%p9, %r14, 0;
	@%p9 bra 	$L__BB2_14;
	mad.lo.s32 	%r38, %r35, %r24, %r1;
	mul.wide.u32 	%rd51, %r35, 4;
	add.s64 	%rd61, %rd2, %rd51;
	neg.s32 	%r37, %r14;
$L__BB2_13:
	.pragma "nounroll";
	ld.global.f32 	%f104, [%rd61];
	mul.wide.s32 	%rd52, %r38, 4;
	add.s64 	%rd53, %rd1, %rd52;
	ld.global.f32 	%f105, [%rd53];
	fma.rn.f32 	%f129, %f104, %f105, %f129;
	add.s32 	%r38, %r38, %r24;
	add.s64 	%rd61, %rd61, 4;
	add.s32 	%r37, %r37, 1;
	setp.ne.s32 	%p10, %r37, 0;
	@%p10 bra 	$L__BB2_13;
$L__BB2_14:
	cvta.to.global.u64 	%rd54, %rd9;
	mul.wide.s32 	%rd55, %r1, 4;
	add.s64 	%rd56, %rd54, %rd55;
	ld.global.f32 	%f106, [%rd56];
	add.f32 	%f130, %f129, %f106;
	setp.ne.s32 	%p11, %r25, 0;
	@%p11 bra 	$L__BB2_16;
	abs.f32 	%f107, %f130;
	mul.f32 	%f108, %f107, 0f4038AA3B;
	ex2.approx.ftz.f32 	%f109, %f108;
	add.f32 	%f110, %f109, 0f3F800000;
	rcp.approx.ftz.f32 	%f111, %f110;
	fma.rn.f32 	%f112, %f111, 0fC0000000, 0f3F800000;
	setp.ge.f32 	%p12, %f107, 0f41102CB4;
	selp.f32 	%f113, 0f3F800000, %f112, %p12;
	copysign.f32 	%f114, %f130, %f113;
	mul.f32 	%f115, %f130, %f130;
	fma.rn.f32 	%f116, %f115, 0f3C80F082, 0fBD563CAE;
	fma.rn.f32 	%f117, %f116, %f115, 0f3E085941;
	fma.rn.f32 	%f118, %f117, %f115, 0fBEAAA9ED;
	fma.rn.f32 	%f119, %f118, %f115, 0f00000000;
	fma.rn.f32 	%f120, %f119, %f130, %f130;
	setp.ge.f32 	%p13, %f107, 0f3F19999A;
	selp.f32 	%f130, %f114, %f120, %p13;
$L__BB2_16:
	cvta.to.global.u64 	%rd57, %rd10;
	add.s64 	%rd59, %rd57, %rd55;
	st.global.f32 	[%rd59], %f130;
$L__BB2_17:
	ret;

}


// ===== COMPILED SASS (sm_100) =====

	.target	sm_100

	.elftype	@"ET_EXEC"


//--------------------- .note.nv.tkinfo           --------------------------
	.section	.note.nv.tkinfo,"",@"SHT_NOTE"
	.sectionflags	@"SHF_NOTE_NV_TKINFO"
	.tkinfo
        /*0018*/ 	.word	0x00000002
        /*0030*/ 	.string	""
        /*0030*/ 	.string	"ptxas"
        /*0030*/ 	.string	"Cuda compilation tools, release 13.0, V13.0.88"
        /*0030*/ 	.string	"Build cuda_13.0.r13.0/compiler.36424714_0"
        /*0030*/ 	.string	"-arch sm_100 -m 64 "



//--------------------- .note.nv.cuinfo           --------------------------
	.section	.note.nv.cuinfo,"",@"SHT_NOTE"
	.sectionflags	@"SHF_NOTE_NV_CUINFO"
        /*0018*/ 	.short	0x0002
        /*001a*/ 	.short	0x0064
        /*001c*/ 	.short	0x0082
	.zero		2


//--------------------- .nv.info                  --------------------------
	.section	.nv.info,"",@"SHT_CUDA_INFO"
	.align	4


	//----- nvinfo : EIATTR_REGCOUNT
	.align		4
        /*0000*/ 	.byte	0x04, 0x2f
        /*0002*/ 	.short	(.L_1 - .L_0)
	.align		4
.L_0:
        /*0004*/ 	.word	index@(_Z16convolution_cudaPfiiiS_S_iiS_ii)
        /*0008*/ 	.word	0x00000020


	//----- nvinfo : EIATTR_FRAME_SIZE
	.align		4
.L_1:
        /*000c*/ 	.byte	0x04, 0x11
        /*000e*/ 	.short	(.L_3 - .L_2)
	.align		4
.L_2:
        /*0010*/ 	.word	index@(_Z16convolution_cudaPfiiiS_S_iiS_ii)
        /*0014*/ 	.word	0x00000000


	//----- nvinfo : EIATTR_REGCOUNT
	.align		4
.L_3:
        /*0018*/ 	.byte	0x04, 0x2f
        /*001a*/ 	.short	(.L_5 - .L_4)
	.align		4
.L_4:
        /*001c*/ 	.word	index@(_Z16avg_pooling_cudaPfiiiiS_ii)
        /*0020*/ 	.word	0x00000020


	//----- nvinfo : EIATTR_FRAME_SIZE
	.align		4
.L_5:
        /*0024*/ 	.byte	0x04, 0x11
        /*0026*/ 	.short	(.L_7 - .L_6)
	.align		4
.L_6:
        /*0028*/ 	.word	index@($__internal_0_$__cuda_sm20_rcp_rn_f32_slowpath)
        /*002c*/ 	.word	0x00000000


	//----- nvinfo : EIATTR_FRAME_SIZE
	.align		4
.L_7:
        /*0030*/ 	.byte	0x04, 0x11
        /*0032*/ 	.short	(.L_9 - .L_8)
	.align		4
.L_8:
        /*0034*/ 	.word	index@(_Z16avg_pooling_cudaPfiiiiS_ii)
        /*0038*/ 	.word	0x00000000


	//----- nvinfo : EIATTR_REGCOUNT
	.align		4
.L_9:
        /*003c*/ 	.byte	0x04, 0x2f
        /*003e*/ 	.short	(.L_11 - .L_10)
	.align		4
.L_10:
        /*0040*/ 	.word	index@(_Z10dense_cudaPfS_S_iiS_i)
        /*0044*/ 	.word	0x00000020


	//----- nvinfo : EIATTR_FRAME_SIZE
	.align		4
.L_11:
        /*0048*/ 	.byte	0x04, 0x11
        /*004a*/ 	.short	(.L_13 - .L_12)
	.align		4
.L_12:
        /*004c*/ 	.word	index@(_Z10dense_cudaPfS_S_iiS_i)
        /*0050*/ 	.word	0x00000000


	//----- nvinfo : EIATTR_MIN_STACK_SIZE
	.align		4
.L_13:
        /*0054*/ 	.byte	0x04, 0x12
        /*0056*/ 	.short	(.L_15 - .L_14)
	.align		4
.L_14:
        /*0058*/ 	.word	index@(_Z10dense_cudaPfS_S_iiS_i)
        /*005c*/ 	.word	0x00000000


	//----- nvinfo : EIATTR_MIN_STACK_SIZE
	.align		4
.L_15:
        /*0060*/ 	.byte	0x04, 0x12
        /*0062*/ 	.short	(.L_17 - .L_16)
	.align		4
.L_16:
        /*0064*/ 	.word	index@(_Z16avg_pooling_cudaPfiiiiS_ii)
        /*0068*/ 	.word	0x00000000


	//----- nvinfo : EIATTR_MIN_STACK_SIZE
	.align		4
.L_17:
        /*006c*/ 	.byte	0x04, 0x12
        /*006e*/ 	.short	(.L_19 - .L_18)
	.align		4
.L_18:
        /*0070*/ 	.word	index@(_Z16convolution_cudaPfiiiS_S_iiS_ii)
        /*0074*/ 	.word	0x00000000
.L_19:


//--------------------- .nv.compat                --------------------------
	.section	.nv.compat,"",@"SHT_CUDA_COMPAT_INFO"
	.align	4
        /*0000*/ 	.byte	0x02, 0x09, 0x00, 0x00, 0x02, 0x02, 0x01, 0x00, 0x02, 0x05, 0x05, 0x00, 0x03, 0x07, 0x01, 0x01
        /*0010*/ 	.byte	0x02, 0x03, 0x00, 0x00, 0x02, 0x06, 0x01, 0x00, 0x04, 0x0b, 0x08, 0x00, 0x01, 0x00, 0x00, 0x00
        /*0020*/ 	.byte	0x00, 0x00, 0x00, 0x00


//--------------------- .nv.info._Z10dense_cudaPfS_S_iiS_i --------------------------
	.section	.nv.info._Z10dense_cudaPfS_S_iiS_i,"",@"SHT_CUDA_INFO"
	.sectionflags	@""
	.align	4


	//----- nvinfo : EIATTR_CUDA_API_VERSION
	.align		4
        /*0000*/ 	.byte	0x04, 0x37
        /*0002*/ 	.short	(.L_21 - .L_20)
.L_20:
        /*0004*/ 	.word	0x00000082


	//----- nvinfo : EIATTR_KPARAM_INFO
	.align		4
.L_21:
        /*0008*/ 	.byte	0x04, 0x17
        /*000a*/ 	.short	(.L_23 - .L_22)
.L_22:
        /*000c*/ 	.word	0x00000000
        /*0010*/ 	.short	0x0006
        /*0012*/ 	.short	0x0028
        /*0014*/ 	.byte	0x00, 0xf0, 0x11, 0x00


	//----- nvinfo : EIATTR_KPARAM_INFO
	.align		4
.L_23:
        /*0018*/ 	.byte	0x04, 0x17
        /*001a*/ 	.short	(.L_25 - .L_24)
.L_24:
        /*001c*/ 	.word	0x00000000
        /*0020*/ 	.short	0x0005
        /*0022*/ 	.short	0x0020
        /*0024*/ 	.byte	0x00, 0xf5, 0x21, 0x00


	//----- nvinfo : EIATTR_KPARAM_INFO
	.align		4
.L_25:
        /*0028*/ 	.byte	0x04, 0x17
        /*002a*/ 	.short	(.L_27 - .L_26)
.L_26:
        /*002c*/ 	.word	0x00000000
        /*0030*/ 	.short	0x0004
        /*0032*/ 	.short	0x001c
        /*0034*/ 	.byte	0x00, 0xf0, 0x11, 0x00


	//----- nvinfo : EIATTR_KPARAM_INFO
	.align		4
.L_27:
        /*0038*/ 	.byte	0x04, 0x17
        /*003a*/ 	.short	(.L_29 - .L_28)
.L_28:
        /*003c*/ 	.word	0x00000000
        /*0040*/ 	.short	0x0003
        /*0042*/ 	.short	0x0018
        /*0044*/ 	.byte	0x00, 0xf0, 0x11, 0x00


	//----- nvinfo : EIATTR_KPARAM_INFO
	.align		4
.L_29:
        /*0048*/ 	.byte	0x04, 0x17
        /*004a*/ 	.short	(.L_31 - .L_30)
.L_30:
        /*004c*/ 	.word	0x00000000
        /*0050*/ 	.short	0x0002
        /*0052*/ 	.short	0x0010
        /*0054*/ 	.byte	0x00, 0xf5, 0x21, 0x00


	//----- nvinfo : EIATTR_KPARAM_INFO
	.align		4
.L_31:
        /*0058*/ 	.byte	0x04, 0x17
        /*005a*/ 	.short	(.L_33 - .L_32)
.L_32:
        /*005c*/ 	.word	0x00000000
        /*0060*/ 	.short	0x0001
        /*0062*/ 	.short	0x0008
        /*0064*/ 	.byte	0x00, 0xf5, 0x21, 0x00


	//----- nvinfo : EIATTR_KPARAM_INFO
	.align		4
.L_33:
        /*0068*/ 	.byte	0x04, 0x17
        /*006a*/ 	.short	(.L_35 - .L_34)
.L_34:
        /*006c*/ 	.word	0x00000000
        /*0070*/ 	.short	0x0000
        /*0072*/ 	.short	0x0000
        /*0074*/ 	.byte	0x00, 0xf5, 0x21, 0x00


	//----- nvinfo : EIATTR_SPARSE_MMA_MASK
	.align		4
.L_35:
        /*0078*/ 	.byte	0x03, 0x50
        /*007a*/ 	.short	0x0000


	//----- nvinfo : EIATTR_MAXREG_COUNT
	.align		4
        /*007c*/ 	.byte	0x03, 0x1b
        /*007e*/ 	.short	0x00ff


	//----- nvinfo : EIATTR_MERCURY_ISA_VERSION
	.align		4
        /*0080*/ 	.byte	0x03, 0x5f
        /*0082*/ 	.short	0x0101


	//----- nvinfo : EIATTR_VRC_CTA_INIT_COUNT
	.align		4
        /*0084*/ 	.byte	0x02, 0x4a
	.zero		1
	.zero		1


	//----- nvinfo : EIATTR_EXIT_INSTR_OFFSETS
	.align		4
        /*0088*/ 	.byte	0x04, 0x1c
        /*008a*/ 	.short	(.L_37 - .L_36)


	//   ....[0]....
.L_36:
        /*008c*/ 	.word	0x00000070


	//   ....[1]....
        /*0090*/ 	.word	0x00000d60


	//----- nvinfo : EIATTR_CBANK_PARAM_SIZE
	.align		4
.L_37:
        /*0094*/ 	.byte	0x03, 0x19
        /*0096*/ 	.short	0x002c


	//----- nvinfo : EIATTR_PARAM_CBANK
	.align		4
        /*0098*/ 	.byte	0x04, 0x0a
        /*009a*/ 	.short	(.L_39 - .L_38)
	.align		4
.L_38:
        /*009c*/ 	.word	index@(.nv.constant0._Z10dense_cudaPfS_S_iiS_i)
        /*00a0*/ 	.short	0x0380
        /*00a2*/ 	.short	0x002c


	//----- nvinfo : EIATTR_SW_WAR
	.align		4
.L_39:
        /*00a4*/ 	.byte	0x04, 0x36
        /*00a6*/ 	.short	(.L_41 - .L_40)
.L_40:
        /*00a8*/ 	.word	0x00000008
.L_41:


//--------------------- .nv.info._Z16avg_pooling_cudaPfiiiiS_ii --------------------------
	.section	.nv.info._Z16avg_pooling_cudaPfiiiiS_ii,"",@"SHT_CUDA_INFO"
	.sectionflags	@""
	.align	4


	//----- nvinfo : EIATTR_CUDA_API_VERSION
	.align		4
        /*0000*/ 	.byte	0x04, 0x37
        /*0002*/ 	.short	(.L_43 - .L_42)
.L_42:
        /*0004*/ 	.word	0x00000082


	//----- nvinfo : EIATTR_KPARAM_INFO
	.align		4
.L_43:
        /*0008*/ 	.byte	0x04, 0x17
        /*000a*/ 	.short	(.L_45 - .L_44)
.L_44:
        /*000c*/ 	.word	0x00000000
        /*0010*/ 	.short	0x0007
        /*0012*/ 	.short	0x0024
        /*0014*/ 	.byte	0x00, 0xf0, 0x11, 0x00


	//----- nvinfo : EIATTR_KPARAM_INFO
	.align		4
.L_45:
        /*0018*/ 	.byte	0x04, 0x17
        /*001a*/ 	.short	(.L_47 - .L_46)
.L_46:
        /*001c*/ 	.word	0x00000000
        /*0020*/ 	.short	0x0006
        /*0022*/ 	.short	0x0020
        /*0024*/ 	.byte	0x00, 0xf0, 0x11, 0x00


	//----- nvinfo : EIATTR_KPARAM_INFO
	.align		4
.L_47:
        /*0028*/ 	.byte	0x04, 0x17
        /*002a*/ 	.short	(.L_49 - .L_48)
.L_48:
        /*002c*/ 	.word	0x00000000
        /*0030*/ 	.short	0x0005
        /*0032*/ 	.short	0x0018
        /*0034*/ 	.byte	0x00, 0xf5, 0x21, 0x00


	//----- nvinfo : EIATTR_KPARAM_INFO
	.align		4
.L_49:
        /*0038*/ 	.byte	0x04, 0x17
        /*003a*/ 	.short	(.L_51 - .L_50)
.L_50:
        /*003c*/ 	.word	0x00000000
        /*0040*/ 	.short	0x0004
        /*0042*/ 	.short	0x0014
        /*0044*/ 	.byte	0x00, 0xf0, 0x11, 0x00


	//----- nvinfo : EIATTR_KPARAM_INFO
	.align		4
.L_51:
        /*0048*/ 	.byte	0x04, 0x17
        /*004a*/ 	.short	(.L_53 - .L_52)
.L_52:
        /*004c*/ 	.word	0x00000000
        /*0050*/ 	.short	0x0003
        /*0052*/ 	.short	0x0010
        /*0054*/ 	.byte	0x00, 0xf0, 0x11, 0x00


	//----- nvinfo : EIATTR_KPARAM_INFO
	.align		4
.L_53:
        /*0058*/ 	.byte	0x04, 0x17
        /*005a*/ 	.short	(.L_55 - .L_54)
.L_54:
        /*005c*/ 	.word	0x00000000
        /*0060*/ 	.short	0x0002
        /*0062*/ 	.short	0x000c
        /*0064*/ 	.byte	0x00, 0xf0, 0x11, 0x00


	//----- nvinfo : EIATTR_KPARAM_INFO
	.align		4
.L_55:
        /*0068*/ 	.byte	0x04, 0x17
        /*006a*/ 	.short	(.L_57 - .L_56)
.L_56:
        /*006c*/ 	.word	0x00000000
        /*0070*/ 	.short	0x0001
        /*0072*/ 	.short	0x0008
        /*0074*/ 	.byte	0x00, 0xf0, 0x11, 0x00


	//----- nvinfo : EIATTR_KPARAM_INFO
	.align		4
.L_57:
        /*0078*/ 	.byte	0x04, 0x17
        /*007a*/ 	.short	(.L_59 - .L_58)
.L_58:
        /*007c*/ 	.word	0x00000000
        /*0080*/ 	.short	0x0000
        /*0082*/ 	.short	0x0000
        /*0084*/ 	.byte	0x00, 0xf5, 0x21, 0x00


	//----- nvinfo : EIATTR_SPARSE_MMA_MASK
	.align		4
.L_59:
        /*0088*/ 	.byte	0x03, 0x50
        /*008a*/ 	.short	0x0000


	//----- nvinfo : EIATTR_MAXREG_COUNT
	.align		4
        /*008c*/ 	.byte	0x03, 0x1b
        /*008e*/ 	.short	0x00ff


	//----- nvinfo : EIATTR_MERCURY_ISA_VERSION
	.align		4
        /*0090*/ 	.byte	0x03, 0x5f
        /*0092*/ 	.short	0x0101


	//----- nvinfo : EIATTR_VRC_CTA_INIT_COUNT
	.align		4
        /*0094*/ 	.byte	0x02, 0x4a
	.zero		1
	.zero		1


	//----- nvinfo : EIATTR_EXIT_INSTR_OFFSETS
	.align		4
        /*0098*/ 	.byte	0x04, 0x1c
        /*009a*/ 	.short	(.L_61 - .L_60)


	//   ....[0]....
.L_60:
        /*009c*/ 	.word	0x00000120


	//   ....[1]....
        /*00a0*/ 	.word	0x00000a70


	//----- nvinfo : EIATTR_CRS_STACK_SIZE
	.align		4
.L_61:
        /*00a4*/ 	.byte	0x04, 0x1e
        /*00a6*/ 	.short	(.L_63 - .L_62)
.L_62:
        /*00a8*/ 	.word	0x00000000


	//----- nvinfo : EIATTR_CBANK_PARAM_SIZE
	.align		4
.L_63:
        /*00ac*/ 	.byte	0x03, 0x19
        /*00ae*/ 	.short	0x0028


	//----- nvinfo : EIATTR_PARAM_CBANK
	.align		4
        /*00b0*/ 	.byte	0x04, 0x0a
        /*00b2*/ 	.short	(.L_65 - .L_64)
	.align		4
.L_64:
        /*00b4*/ 	.word	index@(.nv.constant0._Z16avg_pooling_cudaPfiiiiS_ii)
        /*00b8*/ 	.short	0x0380
        /*00ba*/ 	.short	0x0028


	//----- nvinfo : EIATTR_SW_WAR
	.align		4
.L_65:
        /*00bc*/ 	.byte	0x04, 0x36
        /*00be*/ 	.short	(.L_67 - .L_66)
.L_66:
        /*00c0*/ 	.word	0x00000008
.L_67:


//--------------------- .nv.info._Z16convolution_cudaPfiiiS_S_iiS_ii --------------------------
	.section	.nv.info._Z16convolution_cudaPfiiiS_S_iiS_ii,"",@"SHT_CUDA_INFO"
	.sectionflags	@""
	.align	4


	//----- nvinfo : EIATTR_CUDA_API_VERSION
	.align		4
        /*0000*/ 	.byte	0x04, 0x37
        /*0002*/ 	.short	(.L_69 - .L_68)
.L_68:
        /*0004*/ 	.word	0x00000082


	//----- nvinfo : EIATTR_KPARAM_INFO
	.align		4
.L_69:
        /*0008*/ 	.byte	0x04, 0x17
        /*000a*/ 	.short	(.L_71 - .L_70)
.L_70:
        /*000c*/ 	.word	0x00000000
        /*0010*/ 	.short	0x000a
        /*0012*/ 	.short	0x003c
        /*0014*/ 	.byte	0x00, 0xf0, 0x11, 0x00


	//----- nvinfo : EIATTR_KPARAM_INFO
	.align		4
.L_71:
        /*0018*/ 	.byte	0x04, 0x17
        /*001a*/ 	.short	(.L_73 - .L_72)
.L_72:
        /*001c*/ 	.word	0x00000000
        /*0020*/ 	.short	0x0009
        /*0022*/ 	.short	0x0038
        /*0024*/ 	.byte	0x00, 0xf0, 0x11, 0x00


	//----- nvinfo : EIATTR_KPARAM_INFO
	.align		4
.L_73:
        /*0028*/ 	.byte	0x04, 0x17
        /*002a*/ 	.short	(.L_75 - .L_74)
.L_74:
        /*002c*/ 	.word	0x00000000
        /*0030*/ 	.short	0x0008
        /*0032*/ 	.short	0x0030
        /*0034*/ 	.byte	0x00, 0xf5, 0x21, 0x00


	//----- nvinfo : EIATTR_KPARAM_INFO
	.align		4
.L_75:
        /*0038*/ 	.byte	0x04, 0x17
        /*003a*/ 	.short	(.L_77 - .L_76)
.L_76:
        /*003c*/ 	.word	0x00000000
        /*0040*/ 	.short	0x0007
        /*0042*/ 	.short	0x002c
        /*0044*/ 	.byte	0x00, 0xf0, 0x11, 0x00


	//----- nvinfo : EIATTR_KPARAM_INFO
	.align		4
.L_77:
        /*0048*/ 	.byte	0x04, 0x17
        /*004a*/ 	.short	(.L_79 - .L_78)
.L_78:
        /*004c*/ 	.word	0x00000000
        /*0050*/ 	.short	0x0006
        /*0052*/ 	.short	0x0028
        /*0054*/ 	.byte	0x00, 0xf0, 0x11, 0x00


	//----- nvinfo : EIATTR_KPARAM_INFO
	.align		4
.L_79:
        /*0058*/ 	.byte	0x04, 0x17
        /*005a*/ 	.short	(.L_81 - .L_80)
.L_80:
        /*005c*/ 	.word	0x00000000
        /*0060*/ 	.short	0x0005
        /*0062*/ 	.short	0x0020
        /*0064*/ 	.byte	0x00, 0xf5, 0x21, 0x00


	//----- nvinfo : EIATTR_KPARAM_INFO
	.align		4
.L_81:
        /*0068*/ 	.byte	0x04, 0x17
        /*006a*/ 	.short	(.L_83 - .L_82)
.L_82:
        /*006c*/ 	.word	0x00000000
        /*0070*/ 	.short	0x0004
        /*0072*/ 	.short	0x0018
        /*0074*/ 	.byte	0x00, 0xf5, 0x21, 0x00


	//----- nvinfo : EIATTR_KPARAM_INFO
	.align		4
.L_83:
        /*0078*/ 	.byte	0x04, 0x17
        /*007a*/ 	.short	(.L_85 - .L_84)
.L_84:
        /*007c*/ 	.word	0x00000000
        /*0080*/ 	.short	0x0003
        /*0082*/ 	.short	0x0010
        /*0084*/ 	.byte	0x00, 0xf0, 0x11, 0x00


	//----- nvinfo : EIATTR_KPARAM_INFO
	.align		4
.L_85:
        /*0088*/ 	.byte	0x04, 0x17
        /*008a*/ 	.short	(.L_87 - .L_86)
.L_86:
        /*008c*/ 	.word	0x00000000
        /*0090*/ 	.short	0x0002
        /*0092*/ 	.short	0x000c
        /*0094*/ 	.byte	0x00, 0xf0, 0x11, 0x00


	//----- nvinfo : EIATTR_KPARAM_INFO
	.align		4
.L_87:
        /*0098*/ 	.byte	0x04, 0x17
        /*009a*/ 	.short	(.L_89 - .L_88)
.L_88:
        /*009c*/ 	.word	0x00000000
        /*00a0*/ 	.short	0x0001
        /*00a2*/ 	.short	0x0008
        /*00a4*/ 	.byte	0x00, 0xf0, 0x11, 0x00


	//----- nvinfo : EIATTR_KPARAM_INFO
	.align		4
.L_89:
        /*00a8*/ 	.byte	0x04, 0x17
        /*00aa*/ 	.short	(.L_91 - .L_90)
.L_90:
        /*00ac*/ 	.word	0x00000000
        /*00b0*/ 	.short	0x0000
        /*00b2*/ 	.short	0x0000
        /*00b4*/ 	.byte	0x00, 0xf5, 0x21, 0x00


	//----- nvinfo : EIATTR_SPARSE_MMA_MASK
	.align		4
.L_91:
        /*00b8*/ 	.byte	0x03, 0x50
        /*00ba*/ 	.short	0x0000


	//----- nvinfo : EIATTR_MAXREG_COUNT
	.align		4
        /*00bc*/ 	.byte	0x03, 0x1b
        /*00be*/ 	.short	0x00ff


	//----- nvinfo : EIATTR_MERCURY_ISA_VERSION
	.align		4
        /*00c0*/ 	.byte	0x03, 0x5f
        /*00c2*/ 	.short	0x0101


	//----- nvinfo : EIATTR_VRC_CTA_INIT_COUNT
	.align		4
        /*00c4*/ 	.byte	0x02, 0x4a
	.zero		1
	.zero		1


	//----- nvinfo : EIATTR_EXIT_INSTR_OFFSETS
	.align		4
        /*00c8*/ 	.byte	0x04, 0x1c
        /*00ca*/ 	.short	(.L_93 - .L_92)


	//   ....[0]....
.L_92:
        /*00cc*/ 	.word	0x00000120


	//   ....[1]....
        /*00d0*/ 	.word	0x00000e50


	//----- nvinfo : EIATTR_CBANK_PARAM_SIZE
	.align		4
.L_93:
        /*00d4*/ 	.byte	0x03, 0x19
        /*00d6*/ 	.short	0x0040


	//----- nvinfo : EIATTR_PARAM_CBANK
	.align		4
        /*00d8*/ 	.byte	0x04, 0x0a
        /*00da*/ 	.short	(.L_95 - .L_94)
	.align		4
.L_94:
        /*00dc*/ 	.word	index@(.nv.constant0._Z16convolution_cudaPfiiiS_S_iiS_ii)
        /*00e0*/ 	.short	0x0380
        /*00e2*/ 	.short	0x0040


	//----- nvinfo : EIATTR_SW_WAR
	.align		4
.L_95:
        /*00e4*/ 	.byte	0x04, 0x36
        /*00e6*/ 	.short	(.L_97 - .L_96)
.L_96:
        /*00e8*/ 	.word	0x00000008
.L_97:


//--------------------- .nv.callgraph             --------------------------
	.section	.nv.callgraph,"",@"SHT_CUDA_CALLGRAPH"
	.align	4
	.sectionentsize	8
	.align		4
        /*0000*/ 	.word	0x00000000
	.align		4
        /*0004*/ 	.word	0xffffffff
	.align		4
        /*0008*/ 	.word	0x00000000
	.align		4
        /*000c*/ 	.word	0xfffffffe
	.align		4
        /*0010*/ 	.word	0x00000000
	.align		4
        /*0014*/ 	.word	0xfffffffd
	.align		4
        /*0018*/ 	.word	0x00000000
	.align		4
        /*001c*/ 	.word	0xfffffffc


//--------------------- .text._Z10dense_cudaPfS_S_iiS_i --------------------------
	.section	.text._Z10dense_cudaPfS_S_iiS_i,"ax",@progbits
	.align	128
        .global         _Z10dense_cudaPfS_S_iiS_i
        .type           _Z10dense_cudaPfS_S_iiS_i,@function
        .size           _Z10dense_cudaPfS_S_iiS_i,(.L_x_31 - _Z10dense_cudaPfS_S_iiS_i)
        .other          _Z10dense_cudaPfS_S_iiS_i,@"STO_CUDA_ENTRY STV_DEFAULT"
_Z10dense_cudaPfS_S_iiS_i:
.text._Z10dense_cudaPfS_S_iiS_i:
[----:B------:R-:W-:Y:S01]  /*0000*/  LDC R1, c[0x0][0x37c] ;  /* 0x0000df00ff017b82 */ /* 0x000fe20000000800 */
[----:B------:R-:W0:Y:S07]  /*0010*/  S2R R2, SR_TID.X ;  /* 0x0000000000027919 */ /* 0x000e2e0000002100 */
[----:B------:R-:W0:Y:S08]  /*0020*/  S2UR UR4, SR_CTAID.X ;  /* 0x00000000000479c3 */ /* 0x000e300000002500 */
[----:B------:R-:W0:Y:S08]  /*0030*/  LDC R3, c[0x0][0x360] ;  /* 0x0000d800ff037b82 */ /* 0x000e300000000800 */
[----:B------:R-:W1:Y:S01]  /*0040*/  LDC R0, c[0x0][0x39c] ;  /* 0x0000e700ff007b82 */ /* 0x000e620000000800 */
[----:B0-----:R-:W-:-:S05]  /*0050*/  IMAD R3, R3, UR4, R2 ;  /* 0x0000000403037c24 */ /* 0x001fca000f8e0202 */
[----:B-1----:R-:W-:-:S13]  /*0060*/  ISETP.GE.AND P0, PT, R3, R0, PT ;  /* 0x000000000300720c */ /* 0x002fda0003f06270 */
[----:B------:R-:W-:Y:S05]  /*0070*/  @P0 EXIT ;  /* 0x000000000000094d */ /* 0x000fea0003800000 */
[----:B------:R-:W0:Y:S01]  /*0080*/  LDCU UR6, c[0x0][0x398] ;  /* 0x00007300ff0677ac */ /* 0x000e220008000800 */
[----:B------:R-:W-:Y:S01]  /*0090*/  HFMA2 R17, -RZ, RZ, 0, 0 ;  /* 0x00000000ff117431 */ /* 0x000fe200000001ff */
[----:B------:R-:W1:Y:S01]  /*00a0*/  LDCU.64 UR10, c[0x0][0x358] ;  /* 0x00006b00ff0a77ac */ /* 0x000e620008000a00 */
[----:B0-----:R-:W-:-:S09]  /*00b0*/  UISETP.GE.AND UP0, UPT, UR6, 0x1, UPT ;  /* 0x000000010600788c */ /* 0x001fd2000bf06270 */
[----:B-1----:R-:W-:Y:S05]  /*00c0*/  BRA.U !UP0, `(.L_x_0) ;  /* 0x0000000908b47547 */ /* 0x002fea000b800000 */
[----:B------:R-:W-:Y:S01]  /*00d0*/  UISETP.GE.U32.AND UP1, UPT, UR6, 0x10, UPT ;  /* 0x000000100600788c */ /* 0x000fe2000bf26070 */
[----:B------:R-:W-:Y:S01]  /*00e0*/  MOV R17, RZ ;  /* 0x000000ff00117202 */ /* 0x000fe20000000f00 */
[----:B------:R-:W-:Y:S01]  /*00f0*/  ULOP3.LUT UR7, UR6, 0xf, URZ, 0xc0, !UPT ;  /* 0x0000000f06077892 */ /* 0x000fe2000f8ec0ff */
[----:B------:R-:W-:-:S03]  /*0100*/  MOV R2, RZ ;  /* 0x000000ff00027202 */ /* 0x000fc60000000f00 */
[----:B------:R-:W-:-:S03]  /*0110*/  UISETP.NE.AND UP0, UPT, UR7, URZ, UPT ;  /* 0x000000ff0700728c */ /* 0x000fc6000bf05270 */
[----:B------:R-:W-:Y:S08]  /*0120*/  BRA.U !UP1, `(.L_x_1) ;  /* 0x0000000509447547 */ /* 0x000ff0000b800000 */
[----:B------:R-:W0:Y:S01]  /*0130*/  LDCU.64 UR4, c[0x0][0x380] ;  /* 0x00007000ff0477ac */ /* 0x000e220008000a00 */
[----:B------:R-:W-:Y:S02]  /*0140*/  MOV R17, RZ ;  /* 0x000000ff00117202 */ /* 0x000fe40000000f00 */
[----:B------:R-:W-:Y:S01]  /*0150*/  MOV R5, R3 ;  /* 0x0000000300057202 */ /* 0x000fe20000000f00 */
[----:B------:R-:W-:-:S04]  /*0160*/  ULOP3.LUT UR8, UR6, 0x7ffffff0, URZ, 0xc0, !UPT ;  /* 0x7ffffff006087892 */ /* 0x000fc8000f8ec0ff */
[----:B------:R-:W-:Y:S02]  /*0170*/  UIADD3 UR9, UPT, UPT, -UR8, URZ, URZ ;  /* 0x000000ff08097290 */ /* 0x000fe4000fffe1ff */
[----:B------:R-:W-:Y:S01]  /*0180*/  MOV R2, UR8 ;  /* 0x0000000800027c02 */ /* 0x000fe20008000f00 */
[----:B0-----:R-:W-:-:S04]  /*0190*/  UIADD3 UR4, UP1, UPT, UR4, 0x20, URZ ;  /* 0x0000002004047890 */ /* 0x001fc8000ff3e0ff */
[----:B------:R-:W-:Y:S02]  /*01a0*/  UIADD3.X UR5, UPT, UPT, URZ, UR5, URZ, UP1, !UPT ;  /* 0x00000005ff057290 */ /* 0x000fe40008ffe4ff */
[----:B------:R-:W-:-:S04]  /*01b0*/  MOV R10, UR4 ;  /* 0x00000004000a7c02 */ /* 0x000fc80008000f00 */
[----:B------:R-:W-:-:S07]  /*01c0*/  MOV R11, UR5 ;  /* 0x00000005000b7c02 */ /* 0x000fce0008000f00 */
.L_x_2:
[----:B------:R-:W0:Y:S01]  /*01d0*/  LDC.64 R8, c[0x0][0x388] ;  /* 0x0000e200ff087b82 */ /* 0x000e220000000a00 */
[----:B------:R-:W2:Y:S04]  /*01e0*/  LDG.E R26, desc[UR10][R10.64+-0x20] ;  /* 0xffffe00a0a1a7981 */ /* 0x000ea8000c1e1900 */
[----:B------:R-:W3:Y:S04]  /*01f0*/  LDG.E R19, desc[UR10][R10.64+-0x1c] ;  /* 0xffffe40a0a137981 */ /* 0x000ee8000c1e1900 */
[----:B------:R-:W4:Y:S04]  /*0200*/  LDG.E R27, desc[UR10][R10.64+-0x18] ;  /* 0xffffe80a0a1b7981 */ /* 0x000f28000c1e1900 */
[----:B------:R-:W5:Y:S04]  /*0210*/  LDG.E R4, desc[UR10][R10.64+-0x14] ;  /* 0xffffec0a0a047981 */ /* 0x000f68000c1e1900 */
[----:B------:R-:W5:Y:S01]  /*0220*/  LDG.E R20, desc[UR10][R10.64+-0x8] ;  /* 0xfffff80a0a147981 */ /* 0x000f62000c1e1900 */
[----:B0-----:R-:W-:-:S05]  /*0230*/  IMAD.WIDE R8, R5, 0x4, R8 ;  /* 0x0000000405087825 */ /* 0x001fca00078e0208 */
[----:B------:R-:W2:Y:S01]  /*0240*/  LDG.E R16, desc[UR10][R8.64] ;  /* 0x0000000a08107981 */ /* 0x000ea2000c1e1900 */
[----:B------:R-:W-:-:S05]  /*0250*/  IMAD.WIDE R12, R0, 0x4, R8 ;  /* 0x00000004000c7825 */ /* 0x000fca00078e0208 */
[----:B------:R-:W3:Y:S01]  /*0260*/  LDG.E R18, desc[UR10][R12.64] ;  /* 0x0000000a0c127981 */ /* 0x000ee2000c1e1900 */
[----:B------:R-:W-:-:S03]  /*0270*/  IMAD.WIDE R22, R0, 0x4, R12 ;  /* 0x0000000400167825 */ /* 0x000fc600078e020c */
[----:B------:R-:W5:Y:S01]  /*0280*/  LDG.E R9, desc[UR10][R10.64+-0x10] ;  /* 0xfffff00a0a097981 */ /* 0x000f62000c1e1900 */
[----:B------:R-:W-:-:S03]  /*0290*/  IMAD.WIDE R14, R0, 0x4, R22 ;  /* 0x00000004000e7825 */ /* 0x000fc600078e0216 */
[----:B------:R-:W4:Y:S04]  /*02a0*/  LDG.E R24, desc[UR10][R22.64] ;  /* 0x0000000a16187981 */ /* 0x000f28000c1e1900 */
[----:B------:R-:W5:Y:S01]  /*02b0*/  LDG.E R7, desc[UR10][R14.64] ;  /* 0x0000000a0e077981 */ /* 0x000f62000c1e1900 */
[----:B------:R-:W-:-:S03]  /*02c0*/  IMAD.WIDE R28, R0, 0x4, R14 ;  /* 0x00000004001c7825 */ /* 0x000fc600078e020e */
[----:B------:R-:W5:Y:S04]  /*02d0*/  LDG.E R8, desc[UR10][R10.64+-0xc] ;  /* 0xfffff40a0a087981 */ /* 0x000f68000c1e1900 */
[----:B------:R0:W5:Y:S02]  /*02e0*/  LDG.E R6, desc[UR10][R28.64] ;  /* 0x0000000a1c067981 */ /* 0x000164000c1e1900 */
[----:B0-----:R-:W-:-:S05]  /*02f0*/  IMAD.WIDE R28, R0, 0x4, R28 ;  /* 0x00000004001c7825 */ /* 0x001fca00078e021c */
[----:B------:R-:W5:Y:S01]  /*0300*/  LDG.E R21, desc[UR10][R28.64] ;  /* 0x0000000a1c157981 */ /* 0x000f62000c1e1900 */
[----:B------:R-:W-:-:S05]  /*0310*/  IMAD.WIDE R22, R0, 0x4, R28 ;  /* 0x0000000400167825 */ /* 0x000fca00078e021c */
[----:B------:R0:W5:Y:S01]  /*0320*/  LDG.E R25, desc[UR10][R22.64] ;  /* 0x0000000a16197981 */ /* 0x000162000c1e1900 */
[----:B------:R-:W-:-:S03]  /*0330*/  IMAD.WIDE R12, R0, 0x4, R22 ;  /* 0x00000004000c7825 */ /* 0x000fc600078e0216 */
[----:B------:R-:W5:Y:S01]  /*0340*/  LDG.E R29, desc[UR10][R10.64+-0x4] ;  /* 0xfffffc0a0a1d7981 */ /* 0x000f62000c1e1900 */
[----:B------:R-:W-:-:S03]  /*0350*/  IMAD.WIDE R14, R0, 0x4, R12 ;  /* 0x00000004000e7825 */ /* 0x000fc600078e020c */
[----:B------:R-:W5:Y:S04]  /*0360*/  LDG.E R12, desc[UR10][R12.64] ;  /* 0x0000000a0c0c7981 */ /* 0x000f68000c1e1900 */
[----:B------:R-:W5:Y:S01]  /*0370*/  LDG.E R13, desc[UR10][R10.64+0x8] ;  /* 0x0000080a0a0d7981 */ /* 0x000f62000c1e1900 */
[----:B--2---:R-:W-:Y:S01]  /*0380*/  FFMA R26, R26, R16, R17 ;  /* 0x000000101a1a7223 */ /* 0x004fe20000000011 */
[C---:B------:R-:W-:Y:S02]  /*0390*/  IMAD.WIDE R16, R0.reuse, 0x4, R14 ;  /* 0x0000000400107825 */ /* 0x040fe400078e020e */
[----:B------:R-:W2:Y:S02]  /*03a0*/  LDG.E R14, desc[UR10][R14.64] ;  /* 0x0000000a0e0e7981 */ /* 0x000ea4000c1e1900 */
[----:B---3--:R-:W-:Y:S01]  /*03b0*/  FFMA R26, R19, R18, R26 ;  /* 0x00000012131a7223 */ /* 0x008fe2000000001a */
[----:B------:R-:W-:-:S02]  /*03c0*/  IMAD.WIDE R18, R0, 0x4, R16 ;  /* 0x0000000400127825 */ /* 0x000fc400078e0210 */
[----:B------:R-:W3:Y:S02]  /*03d0*/  LDG.E R16, desc[UR10][R16.64] ;  /* 0x0000000a10107981 */ /* 0x000ee4000c1e1900 */
[----:B0-----:R-:W-:-:S04]  /*03e0*/  IMAD.WIDE R22, R0, 0x4, R18 ;  /* 0x0000000400167825 */ /* 0x001fc800078e0212 */
[----:B----4-:R-:W-:Y:S01]  /*03f0*/  FFMA R27, R27, R24, R26 ;  /* 0x000000181b1b7223 */ /* 0x010fe2000000001a */
[----:B------:R-:W4:Y:S04]  /*0400*/  LDG.E R18, desc[UR10][R18.64] ;  /* 0x0000000a12127981 */ /* 0x000f28000c1e1900 */
[----:B------:R-:W2:Y:S01]  /*0410*/  LDG.E R24, desc[UR10][R10.64] ;  /* 0x0000000a0a187981 */ /* 0x000ea2000c1e1900 */
[----:B-----5:R-:W-:Y:S01]  /*0420*/  FFMA R28, R4, R7, R27 ;  /* 0x00000007041c7223 */ /* 0x020fe2000000001b */
[C---:B------:R-:W-:Y:S02]  /*0430*/  IMAD.WIDE R26, R0.reuse, 0x4, R22 ;  /* 0x00000004001a7825 */ /* 0x040fe400078e0216 */
[----:B------:R-:W3:Y:S02]  /*0440*/  LDG.E R4, desc[UR10][R10.64+0x4] ;  /* 0x0000040a0a047981 */ /* 0x000ee4000c1e1900 */
[----:B------:R-:W-:Y:S01]  /*0450*/  FFMA R9, R9, R6, R28 ;  /* 0x0000000609097223 */ /* 0x000fe2000000001c */
[----:B------:R-:W-:Y:S01]  /*0460*/  IMAD.WIDE R6, R0, 0x4, R26 ;  /* 0x0000000400067825 */ /* 0x000fe200078e021a */
[----:B------:R-:W5:Y:S04]  /*0470*/  LDG.E R22, desc[UR10][R22.64] ;  /* 0x0000000a16167981 */ /* 0x000f68000c1e1900 */
[----:B------:R-:W5:Y:S04]  /*0480*/  LDG.E R15, desc[UR10][R10.64+0xc] ;  /* 0x00000c0a0a0f7981 */ /* 0x000f68000c1e1900 */
[----:B------:R-:W5:Y:S04]  /*0490*/  LDG.E R26, desc[UR10][R26.64] ;  /* 0x0000000a1a1a7981 */ /* 0x000f68000c1e1900 */
[----:B------:R-:W5:Y:S01]  /*04a0*/  LDG.E R17, desc[UR10][R10.64+0x10] ;  /* 0x0000100a0a117981 */ /* 0x000f62000c1e1900 */
[----:B------:R-:W-:Y:S01]  /*04b0*/  FFMA R21, R8, R21, R9 ;  /* 0x0000001508157223 */ /* 0x000fe20000000009 */
[----:B------:R-:W-:-:S02]  /*04c0*/  IMAD.WIDE R8, R0, 0x4, R6 ;  /* 0x0000000400087825 */ /* 0x000fc400078e0206 */
[----:B------:R0:W5:Y:S04]  /*04d0*/  LDG.E R6, desc[UR10][R6.64] ;  /* 0x0000000a06067981 */ /* 0x000168000c1e1900 */
[----:B------:R-:W5:Y:S04]  /*04e0*/  LDG.E R23, desc[UR10][R10.64+0x14] ;  /* 0x0000140a0a177981 */ /* 0x000f68000c1e1900 */
[----:B------:R-:W5:Y:S01]  /*04f0*/  LDG.E R19, desc[UR10][R8.64] ;  /* 0x0000000a08137981 */ /* 0x000f62000c1e1900 */
[----:B0-----:R-:W-:Y:S01]  /*0500*/  FFMA R7, R20, R25, R21 ;  /* 0x0000001914077223 */ /* 0x001fe20000000015 */
[----:B------:R-:W-:-:S02]  /*0510*/  IMAD.WIDE R20, R0, 0x4, R8 ;  /* 0x0000000400147825 */ /* 0x000fc400078e0208 */
[----:B------:R-:W5:Y:S04]  /*0520*/  LDG.E R28, desc[UR10][R10.64+0x18] ;  /* 0x0000180a0a1c7981 */ /* 0x000f68000c1e1900 */
[----:B------:R0:W5:Y:S04]  /*0530*/  LDG.E R25, desc[UR10][R10.64+0x1c] ;  /* 0x00001c0a0a197981 */ /* 0x000168000c1e1900 */
[----:B------:R-:W5:Y:S01]  /*0540*/  LDG.E R20, desc[UR10][R20.64] ;  /* 0x0000000a14147981 */ /* 0x000f62000c1e1900 */
[----:B------:R-:W-:Y:S01]  /*0550*/  FFMA R29, R29, R12, R7 ;  /* 0x0000000c1d1d7223 */ /* 0x000fe20000000007 */
[----:B------:R-:W-:-:S04]  /*0560*/  UIADD3 UR9, UPT, UPT, UR9, 0x10, URZ ;  /* 0x0000001009097890 */ /* 0x000fc8000fffe0ff */
[----:B------:R-:W-:Y:S01]  /*0570*/  UISETP.NE.AND UP1, UPT, UR9, URZ, UPT ;  /* 0x000000ff0900728c */ /* 0x000fe2000bf25270 */
[----:B0-----:R-:W-:Y:S02]  /*0580*/  IADD3 R10, P0, PT, R10, 0x40, RZ ;  /* 0x000000400a0a7810 */ /* 0x001fe40007f1e0ff */
[----:B------:R-:W-:Y:S02]  /*0590*/  LEA R5, R0, R5, 0x4 ;  /* 0x0000000500057211 */ /* 0x000fe400078e20ff */
[----:B------:R-:W-:Y:S01]  /*05a0*/  IADD3.X R11, PT, PT, RZ, R11, RZ, P0, !PT ;  /* 0x0000000bff0b7210 */ /* 0x000fe200007fe4ff */
[----:B--2---:R-:W-:-:S04]  /*05b0*/  FFMA R29, R24, R14, R29 ;  /* 0x0000000e181d7223 */ /* 0x004fc8000000001d */
[----:B---3--:R-:W-:-:S04]  /*05c0*/  FFMA R4, R4, R16, R29 ;  /* 0x0000001004047223 */ /* 0x008fc8000000001d */
[----:B----4-:R-:W-:-:S04]  /*05d0*/  FFMA R4, R13, R18, R4 ;  /* 0x000000120d047223 */ /* 0x010fc80000000004 */
[----:B-----5:R-:W-:-:S04]  /*05e0*/  FFMA R4, R15, R22, R4 ;  /* 0x000000160f047223 */ /* 0x020fc80000000004 */
[----:B------:R-:W-:-:S04]  /*05f0*/  FFMA R4, R17, R26, R4 ;  /* 0x0000001a11047223 */ /* 0x000fc80000000004 */
[----:B------:R-:W-:-:S04]  /*0600*/  FFMA R23, R23, R6, R4 ;  /* 0x0000000617177223 */ /* 0x000fc80000000004 */
[----:B------:R-:W-:-:S04]  /*0610*/  FFMA R28, R28, R19, R23 ;  /* 0x000000131c1c7223 */ /* 0x000fc80000000017 */
[----:B------:R-:W-:Y:S01]  /*0620*/  FFMA R17, R25, R20, R28 ;  /* 0x0000001419117223 */ /* 0x000fe2000000001c */
[----:B------:R-:W-:Y:S06]  /*0630*/  BRA.U UP1, `(.L_x_2) ;  /* 0xfffffff901e47547 */ /* 0x000fec000b83ffff */
.L_x_1:
[----:B------:R-:W-:Y:S05]  /*0640*/  BRA.U !UP0, `(.L_x_0) ;  /* 0x0000000508547547 */ /* 0x000fea000b800000 */
[----:B------:R-:W-:Y:S02]  /*0650*/  UISETP.GE.U32.AND UP0, UPT, UR7, 0x8, UPT ;  /* 0x000000080700788c */ /* 0x000fe4000bf06070 */
[----:B------:R-:W-:-:S04]  /*0660*/  ULOP3.LUT UR5, UR6, 0x7, URZ, 0xc0, !UPT ;  /* 0x0000000706057892 */ /* 0x000fc8000f8ec0ff */
[----:B------:R-:W-:-:S03]  /*0670*/  UISETP.NE.AND UP1, UPT, UR5, URZ, UPT ;  /* 0x000000ff0500728c */ /* 0x000fc6000bf25270 */
[----:B------:R-:W-:Y:S08]  /*0680*/  BRA.U !UP0, `(.L_x_3) ;  /* 0x0000000108947547 */ /* 0x000ff0000b800000 */
[----:B------:R-:W0:Y:S01]  /*0690*/  LDC.64 R12, c[0x0][0x388] ;  /* 0x0000e200ff0c7b82 */ /* 0x000e220000000a00 */
[----:B------:R-:W-:-:S07]  /*06a0*/  IMAD R7, R2, R0, R3 ;  /* 0x0000000002077224 */ /* 0x000fce00078e0203 */
[----:B------:R-:W1:Y:S01]  /*06b0*/  LDC.64 R4, c[0x0][0x380] ;  /* 0x0000e000ff047b82 */ /* 0x000e620000000a00 */
[----:B0-----:R-:W-:-:S05]  /*06c0*/  IMAD.WIDE R12, R7, 0x4, R12 ;  /* 0x00000004070c7825 */ /* 0x001fca00078e020c */
[----:B------:R0:W2:Y:S01]  /*06d0*/  LDG.E R16, desc[UR10][R12.64] ;  /* 0x0000000a0c107981 */ /* 0x0000a2000c1e1900 */
[----:B------:R-:W-:-:S04]  /*06e0*/  IMAD.WIDE R14, R0, 0x4, R12 ;  /* 0x00000004000e7825 */ /* 0x000fc800078e020c */
[----:B-1----:R-:W-:Y:S01]  /*06f0*/  IMAD.WIDE.U32 R4, R2, 0x4, R4 ;  /* 0x0000000402047825 */ /* 0x002fe200078e0004 */
[----:B------:R1:W3:Y:S03]  /*0700*/  LDG.E R20, desc[UR10][R14.64] ;  /* 0x0000000a0e147981 */ /* 0x0002e6000c1e1900 */
[C---:B------:R-:W-:Y:S01]  /*0710*/  IMAD.WIDE R22, R0.reuse, 0x4, R14 ;  /* 0x0000000400167825 */ /* 0x040fe200078e020e */
[----:B------:R-:W2:Y:S04]  /*0720*/  LDG.E R18, desc[UR10][R4.64] ;  /* 0x0000000a04127981 */ /* 0x000ea8000c1e1900 */
[----:B------:R-:W3:Y:S01]  /*0730*/  LDG.E R19, desc[UR10][R4.64+0x4] ;  /* 0x0000040a04137981 */ /* 0x000ee2000c1e1900 */
[----:B------:R-:W-:-:S03]  /*0740*/  IMAD.WIDE R8, R0, 0x4, R22 ;  /* 0x0000000400087825 */ /* 0x000fc600078e0216 */
[----:B------:R-:W4:Y:S01]  /*0750*/  LDG.E R22, desc[UR10][R22.64] ;  /* 0x0000000a16167981 */ /* 0x000f22000c1e1900 */
[----:B------:R-:W-:-:S03]  /*0760*/  IMAD.WIDE R10, R0, 0x4, R8 ;  /* 0x00000004000a7825 */ /* 0x000fc600078e0208 */
[----:B------:R-:W4:Y:S04]  /*0770*/  LDG.E R21, desc[UR10][R4.64+0x8] ;  /* 0x0000080a04157981 */ /* 0x000f28000c1e1900 */
[----:B------:R-:W5:Y:S01]  /*0780*/  LDG.E R9, desc[UR10][R8.64] ;  /* 0x0000000a08097981 */ /* 0x000f62000c1e1900 */
[----:B------:R-:W-:-:S03]  /*0790*/  IMAD.WIDE R6, R0, 0x4, R10 ;  /* 0x0000000400067825 */ /* 0x000fc600078e020a */
[----:B------:R-:W5:Y:S01]  /*07a0*/  LDG.E R24, desc[UR10][R4.64+0xc] ;  /* 0x00000c0a04187981 */ /* 0x000f62000c1e1900 */
[----:B0-----:R-:W-:-:S03]  /*07b0*/  IMAD.WIDE R12, R0, 0x4, R6 ;  /* 0x00000004000c7825 */ /* 0x001fc600078e0206 */
[----:B------:R-:W5:Y:S04]  /*07c0*/  LDG.E R10, desc[UR10][R10.64] ;  /* 0x0000000a0a0a7981 */ /* 0x000f68000c1e1900 */
[----:B------:R-:W5:Y:S01]  /*07d0*/  LDG.E R25, desc[UR10][R4.64+0x10] ;  /* 0x0000100a04197981 */ /* 0x000f62000c1e1900 */
[----:B-1----:R-:W-:-:S03]  /*07e0*/  IMAD.WIDE R14, R0, 0x4, R12 ;  /* 0x00000004000e7825 */ /* 0x002fc600078e020c */
[----:B------:R-:W5:Y:S04]  /*07f0*/  LDG.E R7, desc[UR10][R6.64] ;  /* 0x0000000a06077981 */ /* 0x000f68000c1e1900 */
[----:B------:R-:W5:Y:S04]  /*0800*/  LDG.E R26, desc[UR10][R4.64+0x14] ;  /* 0x0000140a041a7981 */ /* 0x000f68000c1e1900 */
[----:B------:R-:W5:Y:S04]  /*0810*/  LDG.E R12, desc[UR10][R12.64] ;  /* 0x0000000a0c0c7981 */ /* 0x000f68000c1e1900 */
[----:B------:R-:W5:Y:S04]  /*0820*/  LDG.E R23, desc[UR10][R4.64+0x18] ;  /* 0x0000180a04177981 */ /* 0x000f68000c1e1900 */
[----:B------:R-:W5:Y:S04]  /*0830*/  LDG.E R14, desc[UR10][R14.64] ;  /* 0x0000000a0e0e7981 */ /* 0x000f68000c1e1900 */
[----:B------:R-:W5:Y:S01]  /*0840*/  LDG.E R8, desc[UR10][R4.64+0x1c] ;  /* 0x00001c0a04087981 */ /* 0x000f62000c1e1900 */
[----:B------:R-:W-:Y:S01]  /*0850*/  IADD3 R2, PT, PT, R2, 0x8, RZ ;  /* 0x0000000802027810 */ /* 0x000fe20007ffe0ff */
[----:B--2---:R-:W-:-:S04]  /*0860*/  FFMA R16, R18, R16, R17 ;  /* 0x0000001012107223 */ /* 0x004fc80000000011 */
[----:B---3--:R-:W-:-:S04]  /*0870*/  FFMA R16, R19, R20, R16 ;  /* 0x0000001413107223 */ /* 0x008fc80000000010 */
[----:B----4-:R-:W-:-:S04]  /*0880*/  FFMA R21, R21, R22, R16 ;  /* 0x0000001615157223 */ /* 0x010fc80000000010 */
[----:B-----5:R-:W-:-:S04]  /*0890*/  FFMA R24, R24, R9, R21 ;  /* 0x0000000918187223 */ /* 0x020fc80000000015 */
[----:B------:R-:W-:-:S04]  /*08a0*/  FFMA R25, R25, R10, R24 ;  /* 0x0000000a19197223 */ /* 0x000fc80000000018 */
[----:B------:R-:W-:-:S04]  /*08b0*/  FFMA R26, R26, R7, R25 ;  /* 0x000000071a1a7223 */ /* 0x000fc80000000019 */
[----:B------:R-:W-:-:S04]  /*08c0*/  FFMA R23, R23, R12, R26 ;  /* 0x0000000c17177223 */ /* 0x000fc8000000001a */
[----:B------:R-:W-:-:S07]  /*08d0*/  FFMA R17, R8, R14, R23 ;  /* 0x0000000e08117223 */ /* 0x000fce0000000017 */
.L_x_3:
        /* <DEDUP_REMOVED lines=8> */
[----:B0-----:R-:W-:-:S04]  /*0960*/  IMAD.WIDE R6, R9, 0x4, R6 ;  /* 0x0000000409067825 */ /* 0x001fc800078e0206 */
[----:B------:R-:W-:Y:S02]  /*0970*/  IMAD.WIDE R8, R0, 0x4, R6 ;  /* 0x0000000400087825 */ /* 0x000fe400078e0206 */
[----:B------:R-:W2:Y:S02]  /*0980*/  LDG.E R6, desc[UR10][R6.64] ;  /* 0x0000000a06067981 */ /* 0x000ea4000c1e1900 */
[----:B-1----:R-:W-:-:S04]  /*0990*/  IMAD.WIDE.U32 R4, R2, 0x4, R4 ;  /* 0x0000000402047825 */ /* 0x002fc800078e0004 */
[C---:B------:R-:W-:Y:S01]  /*09a0*/  IMAD.WIDE R10, R0.reuse, 0x4, R8 ;  /* 0x00000004000a7825 */ /* 0x040fe200078e0208 */
[----:B------:R-:W2:Y:S04]  /*09b0*/  LDG.E R14, desc[UR10][R4.64] ;  /* 0x0000000a040e7981 */ /* 0x000ea8000c1e1900 */
[----:B------:R-:W3:Y:S01]  /*09c0*/  LDG.E R8, desc[UR10][R8.64] ;  /* 0x0000000a08087981 */ /* 0x000ee2000c1e1900 */
[----:B------:R-:W-:-:S03]  /*09d0*/  IMAD.WIDE R12, R0, 0x4, R10 ;  /* 0x00000004000c7825 */ /* 0x000fc600078e020a */
[----:B------:R-:W3:Y:S04]  /*09e0*/  LDG.E R15, desc[UR10][R4.64+0x4] ;  /* 0x0000040a040f7981 */ /* 0x000ee8000c1e1900 */
[----:B------:R-:W4:Y:S04]  /*09f0*/  LDG.E R10, desc[UR10][R10.64] ;  /* 0x0000000a0a0a7981 */ /* 0x000f28000c1e1900 */
[----:B------:R-:W4:Y:S04]  /*0a00*/  LDG.E R19, desc[UR10][R4.64+0x8] ;  /* 0x0000080a04137981 */ /* 0x000f28000c1e1900 */
[----:B------:R-:W5:Y:S04]  /*0a10*/  LDG.E R12, desc[UR10][R12.64] ;  /* 0x0000000a0c0c7981 */ /* 0x000f68000c1e1900 */
[----:B------:R-:W5:Y:S01]  /*0a20*/  LDG.E R21, desc[UR10][R4.64+0xc] ;  /* 0x00000c0a04157981 */ /* 0x000f62000c1e1900 */
[----:B------:R-:W-:Y:S01]  /*0a30*/  IADD3 R2, PT, PT, R2, 0x4, RZ ;  /* 0x0000000402027810 */ /* 0x000fe20007ffe0ff */
[----:B--2---:R-:W-:-:S04]  /*0a40*/  FFMA R14, R14, R6, R17 ;  /* 0x000000060e0e7223 */ /* 0x004fc80000000011 */
[----:B---3--:R-:W-:-:S04]  /*0a50*/  FFMA R14, R15, R8, R14 ;  /* 0x000000080f0e7223 */ /* 0x008fc8000000000e */
[----:B----4-:R-:W-:-:S04]  /*0a60*/  FFMA R14, R19, R10, R14 ;  /* 0x0000000a130e7223 */ /* 0x010fc8000000000e */
[----:B-----5:R-:W-:-:S07]  /*0a70*/  FFMA R17, R21, R12, R14 ;  /* 0x0000000c15117223 */ /* 0x020fce000000000e */
.L_x_4:
[----:B------:R-:W-:Y:S05]  /*0a80*/  BRA.U !UP1, `(.L_x_0) ;  /* 0x0000000109447547 */ /* 0x000fea000b800000 */
[----:B------:R-:W0:Y:S01]  /*0a90*/  LDC.64 R4, c[0x0][0x380] ;  /* 0x0000e000ff047b82 */ /* 0x000e220000000a00 */
[----:B------:R-:W-:Y:S01]  /*0aa0*/  IMAD R11, R2, R0, R3 ;  /* 0x00000000020b7224 */ /* 0x000fe200078e0203 */
[----:B------:R-:W-:-:S06]  /*0ab0*/  UIADD3 UR4, UPT, UPT, -UR4, URZ, URZ ;  /* 0x000000ff04047290 */ /* 0x000fcc000fffe1ff */
[----:B------:R-:W1:Y:S01]  /*0ac0*/  LDC.64 R8, c[0x0][0x388] ;  /* 0x0000e200ff087b82 */ /* 0x000e620000000a00 */
[----:B0-----:R-:W-:-:S03]  /*0ad0*/  IMAD.WIDE.U32 R4, R2, 0x4, R4 ;  /* 0x0000000402047825 */ /* 0x001fc600078e0004 */
[----:B------:R-:W-:Y:S02]  /*0ae0*/  MOV R6, R4 ;  /* 0x0000000400067202 */ /* 0x000fe40000000f00 */
[----:B------:R-:W-:-:S07]  /*0af0*/  MOV R7, R5 ;  /* 0x0000000500077202 */ /* 0x000fce0000000f00 */
.L_x_5:
[C---:B-1----:R-:W-:Y:S01]  /*0b00*/  IMAD.WIDE R4, R11.reuse, 0x4, R8 ;  /* 0x000000040b047825 */ /* 0x042fe200078e0208 */
[----:B------:R0:W2:Y:S05]  /*0b10*/  LDG.E R2, desc[UR10][R6.64] ;  /* 0x0000000a06027981 */ /* 0x0000aa000c1e1900 */
[----:B------:R-:W2:Y:S01]  /*0b20*/  LDG.E R4, desc[UR10][R4.64] ;  /* 0x0000000a04047981 */ /* 0x000ea2000c1e1900 */
[----:B------:R-:W-:Y:S01]  /*0b30*/  UIADD3 UR4, UPT, UPT, UR4, 0x1, URZ ;  /* 0x0000000104047890 */ /* 0x000fe2000fffe0ff */
[----:B------:R-:W-:-:S03]  /*0b40*/  IADD3 R11, PT, PT, R11, R0, RZ ;  /* 0x000000000b0b7210 */ /* 0x000fc60007ffe0ff */
[----:B------:R-:W-:Y:S01]  /*0b50*/  UISETP.NE.AND UP0, UPT, UR4, URZ, UPT ;  /* 0x000000ff0400728c */ /* 0x000fe2000bf05270 */
[----:B0-----:R-:W-:-:S04]  /*0b60*/  IADD3 R6, P0, PT, R6, 0x4, RZ ;  /* 0x0000000406067810 */ /* 0x001fc80007f1e0ff */
[----:B------:R-:W-:Y:S01]  /*0b70*/  IADD3.X R7, PT, PT, RZ, R7, RZ, P0, !PT ;  /* 0x00000007ff077210 */ /* 0x000fe200007fe4ff */
[----:B--2---:R-:W-:-:S03]  /*0b80*/  FFMA R17, R2, R4, R17 ;  /* 0x0000000402117223 */ /* 0x004fc60000000011 */
[----:B------:R-:W-:Y:S05]  /*0b90*/  BRA.U UP0, `(.L_x_5) ;  /* 0xfffffffd00d87547 */ /* 0x000fea000b83ffff */
.L_x_0:
[----:B------:R-:W0:Y:S01]  /*0ba0*/  LDC.64 R4, c[0x0][0x390] ;  /* 0x0000e400ff047b82 */ /* 0x000e220000000a00 */
[----:B------:R-:W1:Y:S07]  /*0bb0*/  LDCU UR4, c[0x0][0x3a8] ;  /* 0x00007500ff0477ac */ /* 0x000e6e0008000800 */
[----:B------:R-:W2:Y:S01]  /*0bc0*/  LDC.64 R6, c[0x0][0x3a0] ;  /* 0x0000e800ff067b82 */ /* 0x000ea20000000a00 */
[----:B0-----:R-:W-:-:S06]  /*0bd0*/  IMAD.WIDE R4, R3, 0x4, R4 ;  /* 0x0000000403047825 */ /* 0x001fcc00078e0204 */
[----:B------:R-:W3:Y:S01]  /*0be0*/  LDG.E R4, desc[UR10][R4.64] ;  /* 0x0000000a04047981 */ /* 0x000ee2000c1e1900 */
[----:B-1----:R-:W-:Y:S01]  /*0bf0*/  UISETP.NE.AND UP0, UPT, UR4, URZ, UPT ;  /* 0x000000ff0400728c */ /* 0x002fe2000bf05270 */
[----:B--2---:R-:W-:-:S04]  /*0c00*/  IMAD.WIDE R2, R3, 0x4, R6 ;  /* 0x0000000403027825 */ /* 0x004fc800078e0206 */
[----:B---3--:R-:W-:-:S04]  /*0c10*/  FADD R17, R4, R17 ;  /* 0x0000001104117221 */ /* 0x008fc80000000000 */
[----:B------:R-:W-:Y:S05]  /*0c20*/  BRA.U UP0, `(.L_x_6) ;  /* 0x0000000100487547 */ /* 0x000fea000b800000 */
[C---:B------:R-:W-:Y:S01]  /*0c30*/  FMUL R0, |R17|.reuse, 2.8853900432586669922 ;  /* 0x4038aa3b11007820 */ /* 0x040fe20000400200 */
[----:B------:R-:W-:Y:S02]  /*0c40*/  HFMA2 R6, -RZ, RZ, 1.125, -9232 ;  /* 0x3c80f082ff067431 */ /* 0x000fe400000001ff */
[C---:B------:R-:W-:Y:S01]  /*0c50*/  FMUL R7, R17.reuse, R17 ;  /* 0x0000001111077220 */ /* 0x040fe20000400000 */
[----:B------:R-:W-:Y:S02]  /*0c60*/  MOV R5, 0x3f800000 ;  /* 0x3f80000000057802 */ /* 0x000fe40000000f00 */
[C---:B------:R-:W-:Y:S01]  /*0c70*/  FSETP.GE.AND P1, PT, |R17|.reuse, 0.60000002384185791016, PT ;  /* 0x3f19999a1100780b */ /* 0x040fe20003f26200 */
[----:B------:R-:W0:Y:S01]  /*0c80*/  MUFU.EX2 R0, R0 ;  /* 0x0000000000007308 */ /* 0x000e220000000800 */
[----:B------:R-:W-:Y:S01]  /*0c90*/  FSETP.GE.AND P0, PT, |R17|, 9.010913848876953125, PT ;  /* 0x41102cb41100780b */ /* 0x000fe20003f06200 */
[----:B------:R-:W-:-:S04]  /*0ca0*/  FFMA R6, R7, R6, -0.052303962409496307373 ;  /* 0xbd563cae07067423 */ /* 0x000fc80000000006 */
[----:B------:R-:W-:Y:S01]  /*0cb0*/  FFMA R8, R7, R6, 0.1331529766321182251 ;  /* 0x3e08594107087423 */ /* 0x000fe20000000006 */
[----:B0-----:R-:W-:-:S03]  /*0cc0*/  FADD R4, R0, 1 ;  /* 0x3f80000000047421 */ /* 0x001fc60000000000 */
[----:B------:R-:W-:-:S04]  /*0cd0*/  FFMA R0, R7, R8, -0.33332768082618713379 ;  /* 0xbeaaa9ed07007423 */ /* 0x000fc80000000008 */
[----:B------:R-:W-:Y:S01]  /*0ce0*/  FFMA R0, R7, R0, RZ ;  /* 0x0000000007007223 */ /* 0x000fe200000000ff */
[----:B------:R-:W0:Y:S02]  /*0cf0*/  MUFU.RCP R4, R4 ;  /* 0x0000000400047308 */ /* 0x000e240000001000 */
[----:B0-----:R-:W-:-:S05]  /*0d00*/  FFMA R5, R4, -2, R5 ;  /* 0xc000000004057823 */ /* 0x001fca0000000005 */
[----:B------:R-:W-:-:S04]  /*0d10*/  FSEL R6, R5, 1, !P0 ;  /* 0x3f80000005067808 */ /* 0x000fc80004000000 */
[--C-:B------:R-:W-:Y:S01]  /*0d20*/  LOP3.LUT R6, R6, 0x80000000, R17.reuse, 0xb8, !PT ;  /* 0x8000000006067812 */ /* 0x100fe200078eb811 */
[----:B------:R-:W-:-:S05]  /*0d30*/  @!P1 FFMA R6, R17, R0, R17 ;  /* 0x0000000011069223 */ /* 0x000fca0000000011 */
[----:B------:R-:W-:-:S07]  /*0d40*/  MOV R17, R6 ;  /* 0x0000000600117202 */ /* 0x000fce0000000f00 */
.L_x_6:
[----:B------:R-:W-:Y:S01]  /*0d50*/  STG.E desc[UR10][R2.64], R17 ;  /* 0x0000001102007986 */ /* 0x000fe2000c10190a */
[----:B------:R-:W-:Y:S05]  /*0d60*/  EXIT ;  /* 0x000000000000794d */ /* 0x000fea0003800000 */
.L_x_7:
[----:B------:R-:W-:-:S00]  /*0d70*/  BRA `(.L_x_7) ;  /* 0xfffffffc00fc7947 */ /* 0x000fc0000383ffff */
[----:B------:R-:W-:-:S00]  /*0d80*/  NOP ;  /* 0x0000000000007918 */ /* 0x000fc00000000000 */
[----:B------:R-:W-:-:S00]  /*0d90*/  NOP ;  /* 0x0000000000007918 */ /* 0x000fc00000000000 */
[----:B------:R-:W-:-:S00]  /*0da0*/  NOP ;  /* 0x0000000000007918 */ /* 0x000fc00000000000 */
[----:B------:R-:W-:-:S00]  /*0db0*/  NOP ;  /* 0x0000000000007918 */ /* 0x000fc00000000000 */
[----:B------:R-:W-:-:S00]  /*0dc0*/  NOP ;  /* 0x0000000000007918 */ /* 0x000fc00000000000 */
[----:B------:R-:W-:-:S00]  /*0dd0*/  NOP ;  /* 0x0000000000007918 */ /* 0x000fc00000000000 */
[----:B------:R-:W-:-:S00]  /*0de0*/  NOP ;  /* 0x0000000000007918 */ /* 0x000fc00000000000 */
[----:B------:R-:W-:-:S00]  /*0df0*/  NOP ;  /* 0x0000000000007918 */ /* 0x000fc00000000000 */
.L_x_31:


//--------------------- .text._Z16avg_pooling_cudaPfiiiiS_ii --------------------------
	.section	.text._Z16avg_pooling_cudaPfiiiiS_ii,"ax",@progbits
	.align	128
        .global         _Z16avg_pooling_cudaPfiiiiS_ii
        .type           _Z16avg_pooling_cudaPfiiiiS_ii,@function
        .size           _Z16avg_pooling_cudaPfiiiiS_ii,(.L_x_30 - _Z16avg_pooling_cudaPfiiiiS_ii)
        .other          _Z16avg_pooling_cudaPfiiiiS_ii,@"STO_CUDA_ENTRY STV_DEFAULT"
_Z16avg_pooling_cudaPfiiiiS_ii:
.text._Z16avg_pooling_cudaPfiiiiS_ii:
[----:B------:R-:W-:Y:S01]  /*0000*/  LDC R1, c[0x0][0x37c] ;  /* 0x0000df00ff017b82 */ /* 0x000fe20000000800 */
[----:B------:R-:W0:Y:S07]  /*0010*/  S2R R3, SR_TID.Y ;  /* 0x0000000000037919 */ /* 0x000e2e0000002200 */
[----:B------:R-:W1:Y:S01]  /*0020*/  LDC R5, c[0x0][0x368] ;  /* 0x0000da00ff057b82 */ /* 0x000e620000000800 */
[----:B------:R-:W2:Y:S01]  /*0030*/  LDCU.64 UR8, c[0x0][0x3a0] ;  /* 0x00007400ff0877ac */ /* 0x000ea20008000a00 */
[----:B------:R-:W1:Y:S01]  /*0040*/  S2R R0, SR_TID.Z ;  /* 0x0000000000007919 */ /* 0x000e620000002300 */
[----:B------:R-:W3:Y:S01]  /*0050*/  LDCU UR7, c[0x0][0x390] ;  /* 0x00007200ff0777ac */ /* 0x000ee20008000800 */
[----:B------:R-:W4:Y:S04]  /*0060*/  S2R R7, SR_TID.X ;  /* 0x0000000000077919 */ /* 0x000f280000002100 */
[----:B------:R-:W0:Y:S08]  /*0070*/  S2UR UR5, SR_CTAID.Y ;  /* 0x00000000000579c3 */ /* 0x000e300000002600 */
[----:B------:R-:W0:Y:S08]  /*0080*/  LDC R6, c[0x0][0x364] ;  /* 0x0000d900ff067b82 */ /* 0x000e300000000800 */
[----:B------:R-:W1:Y:S08]  /*0090*/  S2UR UR4, SR_CTAID.Z ;  /* 0x00000000000479c3 */ /* 0x000e700000002700 */
[----:B------:R-:W4:Y:S08]  /*00a0*/  S2UR UR6, SR_CTAID.X ;  /* 0x00000000000679c3 */ /* 0x000f300000002500 */
[----:B------:R-:W4:Y:S01]  /*00b0*/  LDC R4, c[0x0][0x360] ;  /* 0x0000d800ff047b82 */ /* 0x000f220000000800 */
[----:B0-----:R-:W-:-:S05]  /*00c0*/  IMAD R6, R6, UR5, R3 ;  /* 0x0000000506067c24 */ /* 0x001fca000f8e0203 */
[----:B--2---:R-:W-:Y:S01]  /*00d0*/  ISETP.GE.AND P0, PT, R6, UR9, PT ;  /* 0x0000000906007c0c */ /* 0x004fe2000bf06270 */
[----:B-1----:R-:W-:-:S05]  /*00e0*/  IMAD R5, R5, UR4, R0 ;  /* 0x0000000405057c24 */ /* 0x002fca000f8e0200 */
[----:B---3--:R-:W-:Y:S01]  /*00f0*/  ISETP.GE.OR P0, PT, R5, UR7, P0 ;  /* 0x0000000705007c0c */ /* 0x008fe20008706670 */
[----:B----4-:R-:W-:-:S05]  /*0100*/  IMAD R4, R4, UR6, R7 ;  /* 0x0000000604047c24 */ /* 0x010fca000f8e0207 */
[----:B------:R-:W-:-:S13]  /*0110*/  ISETP.GE.OR P0, PT, R4, UR8, P0 ;  /* 0x0000000804007c0c */ /* 0x000fda0008706670 */
[----:B------:R-:W-:Y:S05]  /*0120*/  @P0 EXIT ;  /* 0x000000000000094d */ /* 0x000fea0003800000 */
[----:B------:R-:W0:Y:S01]  /*0130*/  LDCU UR4, c[0x0][0x394] ;  /* 0x00007280ff0477ac */ /* 0x000e220008000800 */
[----:B------:R-:W-:Y:S01]  /*0140*/  HFMA2 R13, -RZ, RZ, 0, 0 ;  /* 0x00000000ff0d7431 */ /* 0x000fe200000001ff */
[----:B------:R-:W1:Y:S01]  /*0150*/  LDCU.64 UR8, c[0x0][0x358] ;  /* 0x00006b00ff0877ac */ /* 0x000e620008000a00 */
[----:B0-----:R-:W-:-:S04]  /*0160*/  MOV R7, UR4 ;  /* 0x0000000400077c02 */ /* 0x001fc80008000f00 */
[----:B------:R-:W-:-:S13]  /*0170*/  ISETP.GE.AND P0, PT, R7, 0x1, PT ;  /* 0x000000010700780c */ /* 0x000fda0003f06270 */
[----:B-1----:R-:W-:Y:S05]  /*0180*/  @!P0 BRA `(.L_x_8) ;  /* 0x0000000400e88947 */ /* 0x002fea0003800000 */
[----:B------:R-:W0:Y:S01]  /*0190*/  LDCU UR4, c[0x0][0x38c] ;  /* 0x00007180ff0477ac */ /* 0x000e220008000800 */
[C---:B------:R-:W-:Y:S01]  /*01a0*/  LOP3.LUT R21, R7.reuse, 0x7, RZ, 0xc0, !PT ;  /* 0x0000000707157812 */ /* 0x040fe200078ec0ff */
[----:B------:R-:W-:Y:S01]  /*01b0*/  IMAD R8, R4, R7, RZ ;  /* 0x0000000704087224 */ /* 0x000fe200078e02ff */
[C---:B------:R-:W-:Y:S01]  /*01c0*/  LOP3.LUT R20, R7.reuse, 0xf, RZ, 0xc0, !PT ;  /* 0x0000000f07147812 */ /* 0x040fe200078ec0ff */
[----:B------:R-:W1:Y:S01]  /*01d0*/  LDCU.64 UR6, c[0x0][0x380] ;  /* 0x00007000ff0677ac */ /* 0x000e620008000a00 */
[----:B------:R-:W-:Y:S01]  /*01e0*/  LOP3.LUT R9, R7, 0x7ffffff0, RZ, 0xc0, !PT ;  /* 0x7ffffff007097812 */ /* 0x000fe200078ec0ff */
[----:B------:R-:W-:Y:S01]  /*01f0*/  VIADD R2, R21, 0xffffffff ;  /* 0xffffffff15027836 */ /* 0x000fe20000000000 */
[----:B------:R-:W-:Y:S02]  /*0200*/  IADD3 R0, PT, PT, R20, -0x1, RZ ;  /* 0xffffffff14007810 */ /* 0x000fe40007ffe0ff */
[----:B------:R-:W-:Y:S02]  /*0210*/  LOP3.LUT R11, R7, 0x3, RZ, 0xc0, !PT ;  /* 0x00000003070b7812 */ /* 0x000fe400078ec0ff */
[----:B------:R-:W-:-:S02]  /*0220*/  ISETP.GE.U32.AND P0, PT, R0, 0x7, PT ;  /* 0x000000070000780c */ /* 0x000fc40003f06070 */
[----:B------:R-:W-:Y:S02]  /*0230*/  ISETP.GE.U32.AND P1, PT, R2, 0x3, PT ;  /* 0x000000030200780c */ /* 0x000fe40003f26070 */
[----:B------:R-:W-:Y:S02]  /*0240*/  MOV R13, RZ ;  /* 0x000000ff000d7202 */ /* 0x000fe40000000f00 */
[----:B------:R-:W-:Y:S01]  /*0250*/  IADD3 R12, PT, PT, -R9, RZ, RZ ;  /* 0x000000ff090c7210 */ /* 0x000fe20007ffe1ff */
[----:B0-----:R-:W-:Y:S01]  /*0260*/  IMAD R10, R5, UR4, RZ ;  /* 0x00000004050a7c24 */ /* 0x001fe2000f8e02ff */
[----:B------:R-:W-:Y:S01]  /*0270*/  UMOV UR4, URZ ;  /* 0x000000ff00047c82 */ /* 0x000fe20008000000 */
[----:B-1----:R-:W-:Y:S02]  /*0280*/  UIADD3 UR5, UP0, UPT, UR6, 0x20, URZ ;  /* 0x0000002006057890 */ /* 0x002fe4000ff1e0ff */
[----:B------:R-:W-:Y:S02]  /*0290*/  IMAD R10, R6, R7, R10 ;  /* 0x00000007060a7224 */ /* 0x000fe400078e020a */
[----:B------:R-:W-:-:S12]  /*02a0*/  UIADD3.X UR6, UPT, UPT, URZ, UR7, URZ, UP0, !UPT ;  /* 0x00000007ff067290 */ /* 0x000fd800087fe4ff */
.L_x_14:
[----:B------:R-:W0:Y:S01]  /*02b0*/  LDC R7, c[0x0][0x394] ;  /* 0x0000e500ff077b82 */ /* 0x000e220000000800 */
[----:B------:R-:W1:Y:S01]  /*02c0*/  LDCU UR7, c[0x0][0x388] ;  /* 0x00007100ff0777ac */ /* 0x000e620008000800 */
[----:B------:R-:W-:Y:S01]  /*02d0*/  VIADD R3, R10, UR4 ;  /* 0x000000040a037c36 */ /* 0x000fe20008000000 */
[----:B------:R-:W-:Y:S01]  /*02e0*/  MOV R15, RZ ;  /* 0x000000ff000f7202 */ /* 0x000fe20000000f00 */
[----:B------:R-:W-:Y:S02]  /*02f0*/  UIADD3 UR4, UPT, UPT, UR4, 0x1, URZ ;  /* 0x0000000104047890 */ /* 0x000fe4000fffe0ff */
[----:B-1----:R-:W-:Y:S01]  /*0300*/  IMAD R0, R3, UR7, R8 ;  /* 0x0000000703007c24 */ /* 0x002fe2000f8e0208 */
[----:B0-----:R-:W-:-:S03]  /*0310*/  ISETP.GE.U32.AND P3, PT, R7, 0x10, PT ;  /* 0x000000100700780c */ /* 0x001fc60003f66070 */
[----:B------:R-:W-:-:S10]  /*0320*/  ISETP.NE.AND P2, PT, R7, UR4, PT ;  /* 0x0000000407007c0c */ /* 0x000fd4000bf45270 */
[----:B------:R-:W-:Y:S05]  /*0330*/  @!P3 BRA `(.L_x_9) ;  /* 0x0000000000a8b947 */ /* 0x000fea0003800000 */
[----:B------:R-:W-:Y:S01]  /*0340*/  MOV R15, R0 ;  /* 0x00000000000f7202 */ /* 0x000fe20000000f00 */
[----:B------:R-:W-:-:S07]  /*0350*/  IMAD.MOV.U32 R14, RZ, RZ, R12 ;  /* 0x000000ffff0e7224 */ /* 0x000fce00078e000c */
.L_x_10:
[----:B------:R-:W-:Y:S02]  /*0360*/  MOV R2, UR5 ;  /* 0x0000000500027c02 */ /* 0x000fe40008000f00 */
[----:B------:R-:W-:-:S03]  /*0370*/  MOV R3, UR6 ;  /* 0x0000000600037c02 */ /* 0x000fc60008000f00 */
[----:B------:R-:W-:-:S05]  /*0380*/  IMAD.WIDE R2, R15, 0x4, R2 ;  /* 0x000000040f027825 */ /* 0x000fca00078e0202 */
[----:B------:R-:W2:Y:S04]  /*0390*/  LDG.E R26, desc[UR8][R2.64+-0x20] ;  /* 0xffffe008021a7981 */ /* 0x000ea8000c1e1900 */
[----:B------:R-:W3:Y:S04]  /*03a0*/  LDG.E R27, desc[UR8][R2.64+-0x1c] ;  /* 0xffffe408021b7981 */ /* 0x000ee8000c1e1900 */
[----:B------:R-:W4:Y:S04]  /*03b0*/  LDG.E R25, desc[UR8][R2.64+-0x18] ;  /* 0xffffe80802197981 */ /* 0x000f28000c1e1900 */
[----:B------:R-:W5:Y:S04]  /*03c0*/  LDG.E R24, desc[UR8][R2.64+-0x14] ;  /* 0xffffec0802187981 */ /* 0x000f68000c1e1900 */
[----:B------:R-:W5:Y:S04]  /*03d0*/  LDG.E R23, desc[UR8][R2.64+-0x10] ;  /* 0xfffff00802177981 */ /* 0x000f68000c1e1900 */
[----:B------:R-:W5:Y:S04]  /*03e0*/  LDG.E R22, desc[UR8][R2.64+-0xc] ;  /* 0xfffff40802167981 */ /* 0x000f68000c1e1900 */
[----:B------:R-:W5:Y:S04]  /*03f0*/  LDG.E R16, desc[UR8][R2.64+-0x8] ;  /* 0xfffff80802107981 */ /* 0x000f68000c1e1900 */
[----:B------:R-:W5:Y:S04]  /*0400*/  LDG.E R18, desc[UR8][R2.64+-0x4] ;  /* 0xfffffc0802127981 */ /* 0x000f68000c1e1900 */
[----:B------:R-:W5:Y:S04]  /*0410*/  LDG.E R17, desc[UR8][R2.64] ;  /* 0x0000000802117981 */ /* 0x000f68000c1e1900 */
[----:B------:R-:W5:Y:S01]  /*0420*/  LDG.E R19, desc[UR8][R2.64+0x4] ;  /* 0x0000040802137981 */ /* 0x000f62000c1e1900 */
[----:B--2---:R-:W-:-:S03]  /*0430*/  FADD R26, R26, R13 ;  /* 0x0000000d1a1a7221 */ /* 0x004fc60000000000 */
[----:B------:R-:W2:Y:S01]  /*0440*/  LDG.E R13, desc[UR8][R2.64+0x8] ;  /* 0x00000808020d7981 */ /* 0x000ea2000c1e1900 */
[----:B---3--:R-:W-:-:S04]  /*0450*/  FADD R26, R26, R27 ;  /* 0x0000001b1a1a7221 */ /* 0x008fc80000000000 */
[----:B----4-:R-:W-:Y:S02]  /*0460*/  FADD R27, R26, R25 ;  /* 0x000000191a1b7221 */ /* 0x010fe40000000000 */
[----:B------:R-:W3:Y:S02]  /*0470*/  LDG.E R25, desc[UR8][R2.64+0xc] ;  /* 0x00000c0802197981 */ /* 0x000ee4000c1e1900 */
[----:B-----5:R-:W-:Y:S02]  /*0480*/  FADD R26, R27, R24 ;  /* 0x000000181b1a7221 */ /* 0x020fe40000000000 */
[----:B------:R-:W4:Y:S02]  /*0490*/  LDG.E R24, desc[UR8][R2.64+0x10] ;  /* 0x0000100802187981 */ /* 0x000f24000c1e1900 */
[----:B------:R-:W-:Y:S02]  /*04a0*/  FADD R27, R26, R23 ;  /* 0x000000171a1b7221 */ /* 0x000fe40000000000 */
[----:B------:R-:W5:Y:S02]  /*04b0*/  LDG.E R23, desc[UR8][R2.64+0x14] ;  /* 0x0000140802177981 */ /* 0x000f64000c1e1900 */
[----:B------:R-:W-:-:S02]  /*04c0*/  FADD R27, R27, R22 ;  /* 0x000000161b1b7221 */ /* 0x000fc40000000000 */
[----:B------:R-:W5:Y:S04]  /*04d0*/  LDG.E R22, desc[UR8][R2.64+0x18] ;  /* 0x0000180802167981 */ /* 0x000f68000c1e1900 */
[----:B------:R-:W5:Y:S01]  /*04e0*/  LDG.E R26, desc[UR8][R2.64+0x1c] ;  /* 0x00001c08021a7981 */ /* 0x000f62000c1e1900 */
[----:B------:R-:W-:-:S04]  /*04f0*/  FADD R27, R27, R16 ;  /* 0x000000101b1b7221 */ /* 0x000fc80000000000 */
[----:B------:R-:W-:-:S04]  /*0500*/  FADD R18, R27, R18 ;  /* 0x000000121b127221 */ /* 0x000fc80000000000 */
[----:B------:R-:W-:-:S04]  /*0510*/  FADD R18, R18, R17 ;  /* 0x0000001112127221 */ /* 0x000fc80000000000 */
[----:B------:R-:W-:Y:S01]  /*0520*/  FADD R18, R18, R19 ;  /* 0x0000001312127221 */ /* 0x000fe20000000000 */
[----:B------:R-:W-:-:S05]  /*0530*/  VIADD R14, R14, 0x10 ;  /* 0x000000100e0e7836 */ /* 0x000fca0000000000 */
[----:B------:R-:W-:Y:S02]  /*0540*/  ISETP.NE.AND P3, PT, R14, RZ, PT ;  /* 0x000000ff0e00720c */ /* 0x000fe40003f65270 */
[----:B------:R-:W-:Y:S01]  /*0550*/  IADD3 R15, PT, PT, R15, 0x10, RZ ;  /* 0x000000100f0f7810 */ /* 0x000fe20007ffe0ff */
[----:B--2---:R-:W-:-:S04]  /*0560*/  FADD R18, R18, R13 ;  /* 0x0000000d12127221 */ /* 0x004fc80000000000 */
[----:B---3--:R-:W-:-:S04]  /*0570*/  FADD R25, R18, R25 ;  /* 0x0000001912197221 */ /* 0x008fc80000000000 */
[----:B----4-:R-:W-:-:S04]  /*0580*/  FADD R24, R25, R24 ;  /* 0x0000001819187221 */ /* 0x010fc80000000000 */
[----:B-----5:R-:W-:-:S04]  /*0590*/  FADD R23, R24, R23 ;  /* 0x0000001718177221 */ /* 0x020fc80000000000 */
[----:B------:R-:W-:-:S04]  /*05a0*/  FADD R23, R23, R22 ;  /* 0x0000001617177221 */ /* 0x000fc80000000000 */
[----:B------:R-:W-:Y:S01]  /*05b0*/  FADD R13, R23, R26 ;  /* 0x0000001a170d7221 */ /* 0x000fe20000000000 */
[----:B------:R-:W-:Y:S06]  /*05c0*/  @P3 BRA `(.L_x_10) ;  /* 0xfffffffc00643947 */ /* 0x000fec000383ffff */
[----:B------:R-:W-:-:S07]  /*05d0*/  MOV R15, R9 ;  /* 0x00000009000f7202 */ /* 0x000fce0000000f00 */
.L_x_9:
[----:B------:R-:W-:-:S13]  /*05e0*/  ISETP.NE.AND P3, PT, R20, RZ, PT ;  /* 0x000000ff1400720c */ /* 0x000fda0003f65270 */
[----:B------:R-:W-:Y:S05]  /*05f0*/  @!P3 BRA `(.L_x_11) ;  /* 0x0000000000c8b947 */ /* 0x000fea0003800000 */
[----:B------:R-:W-:Y:S01]  /*0600*/  ISETP.NE.AND P3, PT, R21, RZ, PT ;  /* 0x000000ff1500720c */ /* 0x000fe20003f65270 */
[----:B------:R-:W-:-:S12]  /*0610*/  @!P0 BRA `(.L_x_12) ;  /* 0x0000000000508947 */ /* 0x000fd80003800000 */
[----:B------:R-:W0:Y:S01]  /*0620*/  LDC.64 R2, c[0x0][0x380] ;  /* 0x0000e000ff027b82 */ /* 0x000e220000000a00 */
[----:B------:R-:W-:-:S05]  /*0630*/  IADD3 R17, PT, PT, R0, R15, RZ ;  /* 0x0000000f00117210 */ /* 0x000fca0007ffe0ff */
[----:B0-----:R-:W-:-:S05]  /*0640*/  IMAD.WIDE R2, R17, 0x4, R2 ;  /* 0x0000000411027825 */ /* 0x001fca00078e0202 */
[----:B------:R-:W2:Y:S04]  /*0650*/  LDG.E R16, desc[UR8][R2.64] ;  /* 0x0000000802107981 */ /* 0x000ea8000c1e1900 */
[----:B------:R-:W3:Y:S04]  /*0660*/  LDG.E R17, desc[UR8][R2.64+0x4] ;  /* 0x0000040802117981 */ /* 0x000ee8000c1e1900 */
[----:B------:R-:W4:Y:S04]  /*0670*/  LDG.E R19, desc[UR8][R2.64+0x8] ;  /* 0x0000080802137981 */ /* 0x000f28000c1e1900 */
[----:B------:R-:W5:Y:S04]  /*0680*/  LDG.E R23, desc[UR8][R2.64+0xc] ;  /* 0x00000c0802177981 */ /* 0x000f68000c1e1900 */
[----:B------:R-:W5:Y:S04]  /*0690*/  LDG.E R25, desc[UR8][R2.64+0x10] ;  /* 0x0000100802197981 */ /* 0x000f68000c1e1900 */
[----:B------:R-:W5:Y:S04]  /*06a0*/  LDG.E R27, desc[UR8][R2.64+0x14] ;  /* 0x00001408021b7981 */ /* 0x000f68000c1e1900 */
[----:B------:R-:W5:Y:S04]  /*06b0*/  LDG.E R14, desc[UR8][R2.64+0x18] ;  /* 0x00001808020e7981 */ /* 0x000f68000c1e1900 */
[----:B------:R-:W5:Y:S01]  /*06c0*/  LDG.E R29, desc[UR8][R2.64+0x1c] ;  /* 0x00001c08021d7981 */ /* 0x000f62000c1e1900 */
[----:B------:R-:W-:-:S02]  /*06d0*/  VIADD R15, R15, 0x8 ;  /* 0x000000080f0f7836 */ /* 0x000fc40000000000 */
[----:B--2---:R-:W-:-:S04]  /*06e0*/  FADD R16, R13, R16 ;  /* 0x000000100d107221 */ /* 0x004fc80000000000 */
[----:B---3--:R-:W-:-:S04]  /*06f0*/  FADD R16, R16, R17 ;  /* 0x0000001110107221 */ /* 0x008fc80000000000 */
[----:B----4-:R-:W-:-:S04]  /*0700*/  FADD R16, R16, R19 ;  /* 0x0000001310107221 */ /* 0x010fc80000000000 */
[----:B-----5:R-:W-:-:S04]  /*0710*/  FADD R16, R16, R23 ;  /* 0x0000001710107221 */ /* 0x020fc80000000000 */
[----:B------:R-:W-:-:S04]  /*0720*/  FADD R16, R16, R25 ;  /* 0x0000001910107221 */ /* 0x000fc80000000000 */
[----:B------:R-:W-:-:S04]  /*0730*/  FADD R27, R16, R27 ;  /* 0x0000001b101b7221 */ /* 0x000fc80000000000 */
[----:B------:R-:W-:-:S04]  /*0740*/  FADD R14, R27, R14 ;  /* 0x0000000e1b0e7221 */ /* 0x000fc80000000000 */
[----:B------:R-:W-:-:S07]  /*0750*/  FADD R13, R14, R29 ;  /* 0x0000001d0e0d7221 */ /* 0x000fce0000000000 */
.L_x_12:
        /* <DEDUP_REMOVED lines=9> */
[----:B------:R-:W5:Y:S01]  /*07f0*/  LDG.E R23, desc[UR8][R2.64+0xc] ;  /* 0x00000c0802177981 */ /* 0x000f62000c1e1900 */
[----:B------:R-:W-:Y:S01]  /*0800*/  IADD3 R15, PT, PT, R15, 0x4, RZ ;  /* 0x000000040f0f7810 */ /* 0x000fe20007ffe0ff */
[----:B--2---:R-:W-:-:S04]  /*0810*/  FADD R14, R13, R14 ;  /* 0x0000000e0d0e7221 */ /* 0x004fc80000000000 */
[----:B---3--:R-:W-:-:S04]  /*0820*/  FADD R14, R14, R17 ;  /* 0x000000110e0e7221 */ /* 0x008fc80000000000 */
[----:B----4-:R-:W-:-:S04]  /*0830*/  FADD R14, R14, R19 ;  /* 0x000000130e0e7221 */ /* 0x010fc80000000000 */
[----:B-----5:R-:W-:-:S07]  /*0840*/  FADD R13, R14, R23 ;  /* 0x000000170e0d7221 */ /* 0x020fce0000000000 */
.L_x_13:
[----:B------:R-:W-:Y:S05]  /*0850*/  @!P3 BRA `(.L_x_11) ;  /* 0x000000000030b947 */ /* 0x000fea0003800000 */
[----:B------:R-:W0:Y:S01]  /*0860*/  LDC.64 R2, c[0x0][0x380] ;  /* 0x0000e000ff027b82 */ /* 0x000e220000000a00 */
[----:B------:R-:W-:-:S05]  /*0870*/  IADD3 R15, PT, PT, R0, R15, RZ ;  /* 0x0000000f000f7210 */ /* 0x000fca0007ffe0ff */
[----:B0-----:R-:W-:-:S05]  /*0880*/  IMAD.WIDE R2, R15, 0x4, R2 ;  /* 0x000000040f027825 */ /* 0x001fca00078e0202 */
[----:B------:R-:W2:Y:S01]  /*0890*/  LDG.E R0, desc[UR8][R2.64] ;  /* 0x0000000802007981 */ /* 0x000ea2000c1e1900 */
[----:B------:R-:W-:Y:S01]  /*08a0*/  ISETP.NE.AND P3, PT, R11, 0x1, PT ;  /* 0x000000010b00780c */ /* 0x000fe20003f65270 */
[----:B--2---:R-:W-:-:S12]  /*08b0*/  FADD R13, R13, R0 ;  /* 0x000000000d0d7221 */ /* 0x004fd80000000000 */
[----:B------:R-:W-:Y:S05]  /*08c0*/  @!P3 BRA `(.L_x_11) ;  /* 0x000000000014b947 */ /* 0x000fea0003800000 */
[----:B------:R-:W-:Y:S01]  /*08d0*/  ISETP.NE.AND P3, PT, R11, 0x2, PT ;  /* 0x000000020b00780c */ /* 0x000fe20003f65270 */
[----:B------:R-:W2:-:S12]  /*08e0*/  LDG.E R0, desc[UR8][R2.64+0x4] ;  /* 0x0000040802007981 */ /* 0x000e98000c1e1900 */
[----:B------:R-:W3:Y:S01]  /*08f0*/  @P3 LDG.E R14, desc[UR8][R2.64+0x8] ;  /* 0x00000808020e3981 */ /* 0x000ee2000c1e1900 */
[----:B--2---:R-:W-:-:S04]  /*0900*/  FADD R13, R13, R0 ;  /* 0x000000000d0d7221 */ /* 0x004fc80000000000 */
[----:B---3--:R-:W-:-:S07]  /*0910*/  @P3 FADD R13, R13, R14 ;  /* 0x0000000e0d0d3221 */ /* 0x008fce0000000000 */
.L_x_11:
[----:B------:R-:W-:Y:S05]  /*0920*/  @P2 BRA `(.L_x_14) ;  /* 0xfffffff800602947 */ /* 0x000fea000383ffff */
.L_x_8:
[----:B------:R-:W-:-:S05]  /*0930*/  IMAD R7, R7, R7, RZ ;  /* 0x0000000707077224 */ /* 0x000fca00078e02ff */
[----:B------:R-:W-:-:S05]  /*0940*/  I2FP.F32.U32 R0, R7 ;  /* 0x0000000700007245 */ /* 0x000fca0000201000 */
[----:B------:R-:W-:-:S05]  /*0950*/  VIADD R2, R0, 0x1800000 ;  /* 0x0180000000027836 */ /* 0x000fca0000000000 */
[----:B------:R-:W-:-:S04]  /*0960*/  LOP3.LUT R2, R2, 0x7f800000, RZ, 0xc0, !PT ;  /* 0x7f80000002027812 */ /* 0x000fc800078ec0ff */
[----:B------:R-:W-:-:S13]  /*0970*/  ISETP.GT.U32.AND P0, PT, R2, 0x1ffffff, PT ;  /* 0x01ffffff0200780c */ /* 0x000fda0003f04070 */
[----:B------:R-:W-:Y:S05]  /*0980*/  @P0 BRA `(.L_x_15) ;  /* 0x00000000000c0947 */ /* 0x000fea0003800000 */
[----:B------:R-:W-:-:S07]  /*0990*/  MOV R2, 0x9b0 ;  /* 0x000009b000027802 */ /* 0x000fce0000000f00 */
[----:B------:R-:W-:Y:S05]  /*09a0*/  CALL.REL.NOINC `($__internal_0_$__cuda_sm20_rcp_rn_f32_slowpath) ;  /* 0x0000000000347944 */ /* 0x000fea0003c00000 */
[----:B------:R-:W-:Y:S05]  /*09b0*/  BRA `(.L_x_16) ;  /* 0x0000000000107947 */ /* 0x000fea0003800000 */
.L_x_15:
[----:B------:R-:W0:Y:S02]  /*09c0*/  MUFU.RCP R3, R0 ;  /* 0x0000000000037308 */ /* 0x000e240000001000 */
[----:B0-----:R-:W-:-:S04]  /*09d0*/  FFMA R2, R0, R3, -1 ;  /* 0xbf80000000027423 */ /* 0x001fc80000000003 */
[----:B------:R-:W-:-:S04]  /*09e0*/  FADD.FTZ R2, -R2, -RZ ;  /* 0x800000ff02027221 */ /* 0x000fc80000010100 */
[----:B------:R-:W-:-:S07]  /*09f0*/  FFMA R8, R3, R2, R3 ;  /* 0x0000000203087223 */ /* 0x000fce0000000003 */
.L_x_16:
[----:B------:R-:W0:Y:S01]  /*0a00*/  LDCU.64 UR4, c[0x0][0x3a0] ;  /* 0x00007400ff0477ac */ /* 0x000e220008000a00 */
[----:B------:R-:W1:Y:S01]  /*0a10*/  LDC.64 R2, c[0x0][0x398] ;  /* 0x0000e600ff027b82 */ /* 0x000e620000000a00 */
[----:B------:R-:W-:Y:S01]  /*0a20*/  FMUL R13, R8, R13 ;  /* 0x0000000d080d7220 */ /* 0x000fe20000400000 */
[----:B0-----:R-:W-:-:S04]  /*0a30*/  IMAD R5, R5, UR5, R6 ;  /* 0x0000000505057c24 */ /* 0x001fc8000f8e0206 */
[----:B------:R-:W-:-:S04]  /*0a40*/  IMAD R5, R5, UR4, R4 ;  /* 0x0000000405057c24 */ /* 0x000fc8000f8e0204 */
[----:B-1----:R-:W-:-:S05]  /*0a50*/  IMAD.WIDE R2, R5, 0x4, R2 ;  /* 0x0000000405027825 */ /* 0x002fca00078e0202 */
[----:B------:R-:W-:Y:S01]  /*0a60*/  STG.E desc[UR8][R2.64], R13 ;  /* 0x0000000d02007986 */ /* 0x000fe2000c101908 */
[----:B------:R-:W-:Y:S05]  /*0a70*/  EXIT ;  /* 0x000000000000794d */ /* 0x000fea0003800000 */
        .weak           $__internal_0_$__cuda_sm20_rcp_rn_f32_slowpath
        .type           $__internal_0_$__cuda_sm20_rcp_rn_f32_slowpath,@function
        .size           $__internal_0_$__cuda_sm20_rcp_rn_f32_slowpath,(.L_x_30 - $__internal_0_$__cuda_sm20_rcp_rn_f32_slowpath)
$__internal_0_$__cuda_sm20_rcp_rn_f32_slowpath:
[----:B------:R-:W-:-:S04]  /*0a80*/  SHF.L.U32 R3, R0, 0x1, RZ ;  /* 0x0000000100037819 */ /* 0x000fc800000006ff */
[----:B------:R-:W-:-:S04]  /*0a90*/  SHF.R.U32.HI R3, RZ, 0x18, R3 ;  /* 0x00000018ff037819 */ /* 0x000fc80000011603 */
[----:B------:R-:W-:-:S13]  /*0aa0*/  ISETP.NE.U32.AND P0, PT, R3, RZ, PT ;  /* 0x000000ff0300720c */ /* 0x000fda0003f05070 */
[----:B------:R-:W-:Y:S05]  /*0ab0*/  @P0 BRA `(.L_x_17) ;  /* 0x00000000002c0947 */ /* 0x000fea0003800000 */
[----:B------:R-:W-:-:S04]  /*0ac0*/  SHF.L.U32 R3, R0, 0x1, RZ ;  /* 0x0000000100037819 */ /* 0x000fc800000006ff */
[----:B------:R-:W-:-:S13]  /*0ad0*/  ISETP.NE.AND P0, PT, R3, RZ, PT ;  /* 0x000000ff0300720c */ /* 0x000fda0003f05270 */
[----:B------:R2:W3:Y:S01]  /*0ae0*/  @!P0 MUFU.RCP R3, R0 ;  /* 0x0000000000038308 */ /* 0x0004e20000001000 */
[----:B------:R-:W-:Y:S05]  /*0af0*/  @!P0 BRA `(.L_x_18) ;  /* 0x0000000000a48947 */ /* 0x000fea0003800000 */
[----:B------:R-:W-:-:S04]  /*0b00*/  FFMA R7, R0, 1.84467440737095516160e+19, RZ ;  /* 0x5f80000000077823 */ /* 0x000fc800000000ff */
[----:B--2---:R-:W3:Y:S02]  /*0b10*/  MUFU.RCP R0, R7 ;  /* 0x0000000700007308 */ /* 0x004ee40000001000 */
[----:B---3--:R-:W-:-:S04]  /*0b20*/  FFMA R3, R7, R0, -1 ;  /* 0xbf80000007037423 */ /* 0x008fc80000000000 */
[----:B------:R-:W-:-:S04]  /*0b30*/  FADD.FTZ R3, -R3, -RZ ;  /* 0x800000ff03037221 */ /* 0x000fc80000010100 */
[----:B------:R-:W-:-:S04]  /*0b40*/  FFMA R0, R0, R3, R0 ;  /* 0x0000000300007223 */ /* 0x000fc80000000000 */
[----:B------:R-:W-:Y:S01]  /*0b50*/  FFMA R3, R0, 1.84467440737095516160e+19, RZ ;  /* 0x5f80000000037823 */ /* 0x000fe200000000ff */
[----:B------:R-:W-:Y:S06]  /*0b60*/  BRA `(.L_x_18) ;  /* 0x0000000000887947 */ /* 0x000fec0003800000 */
.L_x_17:
[----:B------:R-:W-:-:S04]  /*0b70*/  IADD3 R7, PT, PT, R3, -0xfd, RZ ;  /* 0xffffff0303077810 */ /* 0x000fc80007ffe0ff */
[----:B------:R-:W-:-:S13]  /*0b80*/  ISETP.GT.U32.AND P0, PT, R7, 0x1, PT ;  /* 0x000000010700780c */ /* 0x000fda0003f04070 */
[----:B------:R-:W-:Y:S05]  /*0b90*/  @P0 BRA `(.L_x_19) ;  /* 0x0000000000780947 */ /* 0x000fea0003800000 */
[----:B------:R-:W-:Y:S01]  /*0ba0*/  LOP3.LUT R8, R0, 0x7fffff, RZ, 0xc0, !PT ;  /* 0x007fffff00087812 */ /* 0x000fe200078ec0ff */
[----:B------:R-:W-:Y:S01]  /*0bb0*/  IMAD.MOV.U32 R12, RZ, RZ, 0x3 ;  /* 0x00000003ff0c7424 */ /* 0x000fe200078e00ff */
[----:B------:R-:W-:Y:S02]  /*0bc0*/  IADD3 R3, PT, PT, R3, -0xfc, RZ ;  /* 0xffffff0403037810 */ /* 0x000fe40007ffe0ff */
[----:B------:R-:W-:Y:S02]  /*0bd0*/  LOP3.LUT R8, R8, 0x3f800000, RZ, 0xfc, !PT ;  /* 0x3f80000008087812 */ /* 0x000fe400078efcff */
[----:B------:R-:W-:Y:S02]  /*0be0*/  SHF.L.U32 R15, R12, R7, RZ ;  /* 0x000000070c0f7219 */ /* 0x000fe400000006ff */
[----:B------:R-:W0:Y:S02]  /*0bf0*/  MUFU.RCP R9, R8 ;  /* 0x0000000800097308 */ /* 0x000e240000001000 */
[----:B0-----:R-:W-:-:S04]  /*0c00*/  FFMA R10, R8, R9, -1 ;  /* 0xbf800000080a7423 */ /* 0x001fc80000000009 */
[----:B------:R-:W-:-:S04]  /*0c10*/  FADD.FTZ R10, -R10, -RZ ;  /* 0x800000ff0a0a7221 */ /* 0x000fc80000010100 */
[CCC-:B------:R-:W-:Y:S01]  /*0c20*/  FFMA.RM R11, R9.reuse, R10.reuse, R9.reuse ;  /* 0x0000000a090b7223 */ /* 0x1c0fe20000004009 */
[----:B------:R-:W-:-:S04]  /*0c30*/  FFMA.RP R10, R9, R10, R9 ;  /* 0x0000000a090a7223 */ /* 0x000fc80000008009 */
[C---:B------:R-:W-:Y:S02]  /*0c40*/  LOP3.LUT R9, R11.reuse, 0x7fffff, RZ, 0xc0, !PT ;  /* 0x007fffff0b097812 */ /* 0x040fe400078ec0ff */
[----:B------:R-:W-:Y:S02]  /*0c50*/  FSETP.NEU.FTZ.AND P0, PT, R11, R10, PT ;  /* 0x0000000a0b00720b */ /* 0x000fe40003f1d000 */
[----:B------:R-:W-:Y:S02]  /*0c60*/  LOP3.LUT R10, R9, 0x800000, RZ, 0xfc, !PT ;  /* 0x00800000090a7812 */ /* 0x000fe400078efcff */
[----:B------:R-:W-:Y:S02]  /*0c70*/  SEL R9, RZ, 0xffffffff, !P0 ;  /* 0xffffffffff097807 */ /* 0x000fe40004000000 */
[----:B------:R-:W-:Y:S02]  /*0c80*/  LOP3.LUT R8, R15, R10, RZ, 0xc0, !PT ;  /* 0x0000000a0f087212 */ /* 0x000fe400078ec0ff */
[----:B------:R-:W-:-:S02]  /*0c90*/  IADD3 R9, PT, PT, -R9, RZ, RZ ;  /* 0x000000ff09097210 */ /* 0x000fc40007ffe1ff */
[-C--:B------:R-:W-:Y:S02]  /*0ca0*/  SHF.R.U32.HI R8, RZ, R7.reuse, R8 ;  /* 0x00000007ff087219 */ /* 0x080fe40000011608 */
[--C-:B------:R-:W-:Y:S02]  /*0cb0*/  LOP3.LUT P1, RZ, R9, R7, R10.reuse, 0xf8, !PT ;  /* 0x0000000709ff7212 */ /* 0x100fe4000782f80a */
[C---:B------:R-:W-:Y:S02]  /*0cc0*/  LOP3.LUT P0, RZ, R8.reuse, 0x1, RZ, 0xc0, !PT ;  /* 0x0000000108ff7812 */ /* 0x040fe4000780c0ff */
[----:B------:R-:W-:Y:S02]  /*0cd0*/  LOP3.LUT P2, RZ, R8, 0x2, RZ, 0xc0, !PT ;  /* 0x0000000208ff7812 */ /* 0x000fe4000784c0ff */
[----:B------:R-:W-:Y:S02]  /*0ce0*/  SHF.R.U32.HI R3, RZ, R3, R10 ;  /* 0x00000003ff037219 */ /* 0x000fe4000001160a */
[----:B------:R-:W-:-:S02]  /*0cf0*/  PLOP3.LUT P0, PT, P0, P1, P2, 0xe0, 0x0 ;  /* 0x000000000000781c */ /* 0x000fc40000703c20 */
[----:B------:R-:W-:Y:S02]  /*0d00*/  LOP3.LUT P1, RZ, R0, 0x7fffff, RZ, 0xc0, !PT ;  /* 0x007fffff00ff7812 */ /* 0x000fe4000782c0ff */
[----:B------:R-:W-:-:S04]  /*0d10*/  SEL R7, RZ, 0x1, !P0 ;  /* 0x00000001ff077807 */ /* 0x000fc80004000000 */
[----:B------:R-:W-:-:S04]  /*0d20*/  IADD3 R7, PT, PT, -R7, RZ, RZ ;  /* 0x000000ff07077210 */ /* 0x000fc80007ffe1ff */
[----:B------:R-:W-:-:S13]  /*0d30*/  ISETP.GE.AND P0, PT, R7, RZ, PT ;  /* 0x000000ff0700720c */ /* 0x000fda0003f06270 */
[----:B------:R-:W-:-:S05]  /*0d40*/  @!P0 VIADD R3, R3, 0x1 ;  /* 0x0000000103038836 */ /* 0x000fca0000000000 */
[----:B------:R-:W-:-:S04]  /*0d50*/  @!P1 SHF.L.U32 R3, R3, 0x1, RZ ;  /* 0x0000000103039819 */ /* 0x000fc800000006ff */
[----:B------:R-:W-:Y:S01]  /*0d60*/  LOP3.LUT R3, R3, 0x80000000, R0, 0xf8, !PT ;  /* 0x8000000003037812 */ /* 0x000fe200078ef800 */
[----:B------:R-:W-:Y:S06]  /*0d70*/  BRA `(.L_x_18) ;  /* 0x0000000000047947 */ /* 0x000fec0003800000 */
.L_x_19:
[----:B------:R0:W1:Y:S02]  /*0d80*/  MUFU.RCP R3, R0 ;  /* 0x0000000000037308 */ /* 0x0000640000001000 */
.L_x_18:
[----:B-1-3--:R-:W-:Y:S01]  /*0d90*/  MOV R8, R3 ;  /* 0x0000000300087202 */ /* 0x00afe20000000f00 */
[----:B------:R-:W-:-:S04]  /*0da0*/  HFMA2 R3, -RZ, RZ, 0, 0 ;  /* 0x00000000ff037431 */ /* 0x000fc800000001ff */
[----:B0-2---:R-:W-:Y:S05]  /*0db0*/  RET.REL.NODEC R2 `(_Z16avg_pooling_cudaPfiiiiS_ii) ;  /* 0xfffffff002907950 */ /* 0x005fea0003c3ffff */
.L_x_20:
        /* <DEDUP_REMOVED lines=12> */
.L_x_30:


//--------------------- .text._Z16convolution_cudaPfiiiS_S_iiS_ii --------------------------
	.section	.text._Z16convolution_cudaPfiiiS_S_iiS_ii,"ax",@progbits
	.align	128
        .global         _Z16convolution_cudaPfiiiS_S_iiS_ii
        .type           _Z16convolution_cudaPfiiiS_S_iiS_ii,@function
        .size           _Z16convolution_cudaPfiiiS_S_iiS_ii,(.L_x_33 - _Z16convolution_cudaPfiiiS_S_iiS_ii)
        .other          _Z16convolution_cudaPfiiiS_S_iiS_ii,@"STO_CUDA_ENTRY STV_DEFAULT"
_Z16convolution_cudaPfiiiS_S_iiS_ii:
.text._Z16convolution_cudaPfiiiS_S_iiS_ii:
        /* <DEDUP_REMOVED lines=19> */
[----:B------:R-:W0:Y:S01]  /*0130*/  LDC R8, c[0x0][0x3a8] ;  /* 0x0000ea00ff087b82 */ /* 0x000e220000000800 */
[----:B------:R-:W1:Y:S01]  /*0140*/  LDCU.64 UR10, c[0x0][0x358] ;  /* 0x00006b00ff0a77ac */ /* 0x000e620008000a00 */
[----:B------:R-:W-:-:S06]  /*0150*/  HFMA2 R18, -RZ, RZ, 0, 0 ;  /* 0x00000000ff127431 */ /* 0x000fcc00000001ff */
[----:B------:R-:W2:Y:S01]  /*0160*/  LDC R4, c[0x0][0x390] ;  /* 0x0000e400ff047b82 */ /* 0x000ea20000000800 */
[----:B0-----:R-:W-:-:S04]  /*0170*/  ISETP.GE.AND P0, PT, R8, 0x1, PT ;  /* 0x000000010800780c */ /* 0x001fc80003f06270 */
[----:B--2---:R-:W-:-:S13]  /*0180*/  ISETP.LT.OR P0, PT, R4, 0x1, !P0 ;  /* 0x000000010400780c */ /* 0x004fda0004701670 */
[----:B-1----:R-:W-:Y:S05]  /*0190*/  @P0 BRA `(.L_x_21) ;  /* 0x0000000800c00947 */ /* 0x002fea0003800000 */
[----:B------:R-:W0:Y:S01]  /*01a0*/  LDCU.64 UR8, c[0x0][0x380] ;  /* 0x00007000ff0877ac */ /* 0x000e220008000a00 */
[C---:B------:R-:W-:Y:S02]  /*01b0*/  LOP3.LUT R6, R8.reuse, 0x7ffffff0, RZ, 0xc0, !PT ;  /* 0x7ffffff008067812 */ /* 0x040fe400078ec0ff */
[C---:B------:R-:W-:Y:S01]  /*01c0*/  LOP3.LUT R5, R8.reuse, 0xf, RZ, 0xc0, !PT ;  /* 0x0000000f08057812 */ /* 0x040fe200078ec0ff */
[----:B------:R-:W1:Y:S01]  /*01d0*/  LDCU.64 UR6, c[0x0][0x398] ;  /* 0x00007300ff0677ac */ /* 0x000e620008000a00 */
[C---:B------:R-:W-:Y:S02]  /*01e0*/  LOP3.LUT R7, R8.reuse, 0x7, RZ, 0xc0, !PT ;  /* 0x0000000708077812 */ /* 0x040fe400078ec0ff */
[----:B------:R-:W-:Y:S01]  /*01f0*/  LOP3.LUT R8, R8, 0x3, RZ, 0xc0, !PT ;  /* 0x0000000308087812 */ /* 0x000fe200078ec0ff */
[----:B------:R-:W-:Y:S01]  /*0200*/  UMOV UR4, URZ ;  /* 0x000000ff00047c82 */ /* 0x000fe20008000000 */
[----:B------:R-:W-:Y:S02]  /*0210*/  MOV R18, RZ ;  /* 0x000000ff00127202 */ /* 0x000fe40000000f00 */
[----:B------:R-:W-:Y:S01]  /*0220*/  IADD3 R9, PT, PT, -R6, RZ, RZ ;  /* 0x000000ff06097210 */ /* 0x000fe20007ffe1ff */
[----:B0-----:R-:W-:-:S02]  /*0230*/  UIADD3 UR8, UP0, UPT, UR8, 0x20, URZ ;  /* 0x0000002008087890 */ /* 0x001fc4000ff1e0ff */
[----:B-1----:R-:W-:Y:S02]  /*0240*/  UIADD3 UR6, UP1, UPT, UR6, 0x20, URZ ;  /* 0x0000002006067890 */ /* 0x002fe4000ff3e0ff */
[----:B------:R-:W-:Y:S02]  /*0250*/  UIADD3.X UR9, UPT, UPT, URZ, UR9, URZ, UP0, !UPT ;  /* 0x00000009ff097290 */ /* 0x000fe400087fe4ff */
[----:B------:R-:W-:-:S12]  /*0260*/  UIADD3.X UR7, UPT, UPT, URZ, UR7, URZ, UP1, !UPT ;  /* 0x00000007ff077290 */ /* 0x000fd80008ffe4ff */
.L_x_28:
[----:B------:R-:W0:Y:S01]  /*0270*/  LDC R11, c[0x0][0x38c] ;  /* 0x0000e300ff0b7b82 */ /* 0x000e220000000800 */
[----:B------:R-:W-:-:S07]  /*0280*/  UMOV UR5, URZ ;  /* 0x000000ff00057c82 */ /* 0x000fce0008000000 */
[----:B------:R-:W1:Y:S01]  /*0290*/  LDC R4, c[0x0][0x390] ;  /* 0x0000e400ff047b82 */ /* 0x000e620000000800 */
[----:B0-----:R-:W-:Y:S02]  /*02a0*/  IMAD R10, R11, UR4, R0 ;  /* 0x000000040b0a7c24 */ /* 0x001fe4000f8e0200 */
[----:B-1----:R-:W-:Y:S01]  /*02b0*/  IMAD R11, R3, R4, UR4 ;  /* 0x00000004030b7e24 */ /* 0x002fe2000f8e0204 */
[----:B------:R-:W-:-:S06]  /*02c0*/  UIADD3 UR4, UPT, UPT, UR4, 0x1, URZ ;  /* 0x0000000104047890 */ /* 0x000fcc000fffe0ff */
[----:B------:R-:W-:-:S13]  /*02d0*/  ISETP.NE.AND P0, PT, R4, UR4, PT ;  /* 0x0000000404007c0c */ /* 0x000fda000bf05270 */
.L_x_27:
[----:B------:R-:W0:Y:S01]  /*02e0*/  LDC R4, c[0x0][0x3a8] ;  /* 0x0000ea00ff047b82 */ /* 0x000e220000000800 */
[----:B------:R-:W1:Y:S01]  /*02f0*/  LDCU UR12, c[0x0][0x388] ;  /* 0x00007100ff0c77ac */ /* 0x000e620008000800 */
[----:B------:R-:W-:Y:S01]  /*0300*/  IADD3 R15, PT, PT, R10, UR5, RZ ;  /* 0x000000050a0f7c10 */ /* 0x000fe2000fffe0ff */
[----:B------:R-:W-:Y:S01]  /*0310*/  HFMA2 R13, -RZ, RZ, 0, 0 ;  /* 0x00000000ff0d7431 */ /* 0x000fe200000001ff */
[----:B0-----:R-:W-:Y:S01]  /*0320*/  ISETP.GE.U32.AND P2, PT, R4, 0x10, PT ;  /* 0x000000100400780c */ /* 0x001fe20003f46070 */
[----:B------:R-:W-:Y:S01]  /*0330*/  IMAD R12, R11, R4, UR5 ;  /* 0x000000050b0c7e24 */ /* 0x000fe2000f8e0204 */
[----:B------:R-:W-:-:S03]  /*0340*/  UIADD3 UR5, UPT, UPT, UR5, 0x1, URZ ;  /* 0x0000000105057890 */ /* 0x000fc6000fffe0ff */
[----:B------:R-:W-:-:S03]  /*0350*/  IMAD R12, R12, R4, RZ ;  /* 0x000000040c0c7224 */ /* 0x000fc600078e02ff */
[----:B------:R-:W-:Y:S01]  /*0360*/  ISETP.NE.AND P1, PT, R4, UR5, PT ;  /* 0x0000000504007c0c */ /* 0x000fe2000bf25270 */
[----:B-1----:R-:W-:-:S04]  /*0370*/  IMAD R4, R15, UR12, R2 ;  /* 0x0000000c0f047c24 */ /* 0x002fc8000f8e0202 */
[----:B------:R-:W-:Y:S08]  /*0380*/  @!P2 BRA `(.L_x_22) ;  /* 0x0000000000fca947 */ /* 0x000ff00003800000 */
[----:B------:R-:W-:Y:S02]  /*0390*/  MOV R13, R12 ;  /* 0x0000000c000d7202 */ /* 0x000fe40000000f00 */
[----:B------:R-:W-:Y:S02]  /*03a0*/  MOV R21, R4 ;  /* 0x0000000400157202 */ /* 0x000fe40000000f00 */
[----:B------:R-:W-:-:S07]  /*03b0*/  MOV R19, R9 ;  /* 0x0000000900137202 */ /* 0x000fce0000000f00 */
.L_x_23:
[----:B------:R-:W-:Y:S02]  /*03c0*/  MOV R16, UR8 ;  /* 0x0000000800107c02 */ /* 0x000fe40008000f00 */
[----:B------:R-:W-:Y:S02]  /*03d0*/  MOV R17, UR9 ;  /* 0x0000000900117c02 */ /* 0x000fe40008000f00 */
[----:B------:R-:W-:Y:S02]  /*03e0*/  MOV R14, UR6 ;  /* 0x00000006000e7c02 */ /* 0x000fe40008000f00 */
[----:B------:R-:W-:Y:S01]  /*03f0*/  MOV R15, UR7 ;  /* 0x00000007000f7c02 */ /* 0x000fe20008000f00 */
[----:B------:R-:W-:-:S04]  /*0400*/  IMAD.WIDE R16, R21, 0x4, R16 ;  /* 0x0000000415107825 */ /* 0x000fc800078e0210 */
[----:B------:R-:W-:Y:S01]  /*0410*/  IMAD.WIDE R14, R13, 0x4, R14 ;  /* 0x000000040d0e7825 */ /* 0x000fe200078e020e */
[----:B------:R-:W2:Y:S04]  /*0420*/  LDG.E R25, desc[UR10][R16.64+-0x20] ;  /* 0xffffe00a10197981 */ /* 0x000ea8000c1e1900 */
[----:B------:R-:W2:Y:S04]  /*0430*/  LDG.E R22, desc[UR10][R14.64+-0x20] ;  /* 0xffffe00a0e167981 */ /* 0x000ea8000c1e1900 */
[----:B------:R-:W3:Y:S04]  /*0440*/  LDG.E R27, desc[UR10][R16.64+-0x1c] ;  /* 0xffffe40a101b7981 */ /* 0x000ee8000c1e1900 */
[----:B------:R-:W3:Y:S04]  /*0450*/  LDG.E R24, desc[UR10][R14.64+-0x1c] ;  /* 0xffffe40a0e187981 */ /* 0x000ee8000c1e1900 */
[----:B------:R-:W4:Y:S04]  /*0460*/  LDG.E R20, desc[UR10][R16.64+-0x18] ;  /* 0xffffe80a10147981 */ /* 0x000f28000c1e1900 */
[----:B------:R-:W4:Y:S04]  /*0470*/  LDG.E R23, desc[UR10][R14.64+-0x18] ;  /* 0xffffe80a0e177981 */ /* 0x000f28000c1e1900 */
[----:B------:R-:W5:Y:S04]  /*0480*/  LDG.E R29, desc[UR10][R16.64+0x14] ;  /* 0x0000140a101d7981 */ /* 0x000f68000c1e1900 */
[----:B------:R-:W5:Y:S01]  /*0490*/  LDG.E R26, desc[UR10][R14.64+0x1c] ;  /* 0x00001c0a0e1a7981 */ /* 0x000f62000c1e1900 */
[----:B--2---:R-:W-:-:S03]  /*04a0*/  FFMA R22, R25, R22, R18 ;  /* 0x0000001619167223 */ /* 0x004fc60000000012 */
[----:B------:R-:W2:Y:S04]  /*04b0*/  LDG.E R25, desc[UR10][R16.64+-0x14] ;  /* 0xffffec0a10197981 */ /* 0x000ea8000c1e1900 */
[----:B------:R-:W5:Y:S01]  /*04c0*/  LDG.E R18, desc[UR10][R16.64+-0xc] ;  /* 0xfffff40a10127981 */ /* 0x000f62000c1e1900 */
[----:B---3--:R-:W-:-:S03]  /*04d0*/  FFMA R27, R27, R24, R22 ;  /* 0x000000181b1b7223 */ /* 0x008fc60000000016 */
[----:B------:R-:W2:Y:S04]  /*04e0*/  LDG.E R22, desc[UR10][R14.64+-0x14] ;  /* 0xffffec0a0e167981 */ /* 0x000ea8000c1e1900 */
[----:B------:R-:W3:Y:S01]  /*04f0*/  LDG.E R24, desc[UR10][R14.64+-0x10] ;  /* 0xfffff00a0e187981 */ /* 0x000ee2000c1e1900 */
[----:B----4-:R-:W-:-:S03]  /*0500*/  FFMA R20, R20, R23, R27 ;  /* 0x0000001714147223 */ /* 0x010fc6000000001b */
[----:B------:R-:W3:Y:S04]  /*0510*/  LDG.E R27, desc[UR10][R16.64+-0x10] ;  /* 0xfffff00a101b7981 */ /* 0x000ee8000c1e1900 */
[----:B------:R-:W5:Y:S01]  /*0520*/  LDG.E R23, desc[UR10][R14.64+-0xc] ;  /* 0xfffff40a0e177981 */ /* 0x000f62000c1e1900 */
[----:B--2---:R-:W-:-:S03]  /*0530*/  FFMA R20, R25, R22, R20 ;  /* 0x0000001619147223 */ /* 0x004fc60000000014 */
[----:B------:R-:W2:Y:S04]  /*0540*/  LDG.E R22, desc[UR10][R14.64+-0x8] ;  /* 0xfffff80a0e167981 */ /* 0x000ea8000c1e1900 */
[----:B------:R-:W4:Y:S01]  /*0550*/  LDG.E R25, desc[UR10][R16.64+-0x4] ;  /* 0xfffffc0a10197981 */ /* 0x000f22000c1e1900 */
[----:B---3--:R-:W-:-:S03]  /*0560*/  FFMA R27, R27, R24, R20 ;  /* 0x000000181b1b7223 */ /* 0x008fc60000000014 */
[----:B------:R-:W2:Y:S04]  /*0570*/  LDG.E R20, desc[UR10][R16.64+-0x8] ;  /* 0xfffff80a10147981 */ /* 0x000ea8000c1e1900 */
[----:B------:R-:W4:Y:S01]  /*0580*/  LDG.E R24, desc[UR10][R14.64+-0x4] ;  /* 0xfffffc0a0e187981 */ /* 0x000f22000c1e1900 */
[----:B-----5:R-:W-:-:S03]  /*0590*/  FFMA R27, R18, R23, R27 ;  /* 0x00000017121b7223 */ /* 0x020fc6000000001b */
[----:B------:R-:W3:Y:S04]  /*05a0*/  LDG.E R18, desc[UR10][R16.64] ;  /* 0x0000000a10127981 */ /* 0x000ee8000c1e1900 */
[----:B------:R-:W3:Y:S01]  /*05b0*/  LDG.E R23, desc[UR10][R14.64] ;  /* 0x0000000a0e177981 */ /* 0x000ee2000c1e1900 */
[----:B--2---:R-:W-:-:S03]  /*05c0*/  FFMA R20, R20, R22, R27 ;  /* 0x0000001614147223 */ /* 0x004fc6000000001b */
[----:B------:R-:W2:Y:S01]  /*05d0*/  LDG.E R22, desc[UR10][R14.64+0x4] ;  /* 0x0000040a0e167981 */ /* 0x000ea2000c1e1900 */
[----:B----4-:R-:W-:-:S03]  /*05e0*/  FFMA R25, R25, R24, R20 ;  /* 0x0000001819197223 */ /* 0x010fc60000000014 */
[----:B------:R-:W2:Y:S04]  /*05f0*/  LDG.E R20, desc[UR10][R16.64+0x4] ;  /* 0x0000040a10147981 */ /* 0x000ea8000c1e1900 */
[----:B------:R-:W4:Y:S04]  /*0600*/  LDG.E R27, desc[UR10][R16.64+0x8] ;  /* 0x0000080a101b7981 */ /* 0x000f28000c1e1900 */
[----:B------:R-:W4:Y:S01]  /*0610*/  LDG.E R24, desc[UR10][R14.64+0x8] ;  /* 0x0000080a0e187981 */ /* 0x000f22000c1e1900 */
[----:B---3--:R-:W-:-:S03]  /*0620*/  FFMA R25, R18, R23, R25 ;  /* 0x0000001712197223 */ /* 0x008fc60000000019 */
[----:B------:R-:W3:Y:S04]  /*0630*/  LDG.E R23, desc[UR10][R16.64+0xc] ;  /* 0x00000c0a10177981 */ /* 0x000ee8000c1e1900 */
[----:B------:R-:W3:Y:S01]  /*0640*/  LDG.E R18, desc[UR10][R14.64+0xc] ;  /* 0x00000c0a0e127981 */ /* 0x000ee2000c1e1900 */
[----:B--2---:R-:W-:-:S03]  /*0650*/  FFMA R20, R20, R22, R25 ;  /* 0x0000001614147223 */ /* 0x004fc60000000019 */
[----:B------:R-:W2:Y:S04]  /*0660*/  LDG.E R25, desc[UR10][R14.64+0x10] ;  /* 0x0000100a0e197981 */ /* 0x000ea8000c1e1900 */
[----:B------:R-:W5:Y:S01]  /*0670*/  LDG.E R22, desc[UR10][R14.64+0x14] ;  /* 0x0000140a0e167981 */ /* 0x000f62000c1e1900 */
[----:B----4-:R-:W-:-:S03]  /*0680*/  FFMA R24, R27, R24, R20 ;  /* 0x000000181b187223 */ /* 0x010fc60000000014 */
[----:B------:R-:W2:Y:S01]  /*0690*/  LDG.E R20, desc[UR10][R16.64+0x10] ;  /* 0x0000100a10147981 */ /* 0x000ea2000c1e1900 */
[----:B---3--:R-:W-:-:S03]  /*06a0*/  FFMA R27, R23, R18, R24 ;  /* 0x00000012171b7223 */ /* 0x008fc60000000018 */
[----:B------:R-:W3:Y:S04]  /*06b0*/  LDG.E R18, desc[UR10][R16.64+0x18] ;  /* 0x0000180a10127981 */ /* 0x000ee8000c1e1900 */
[----:B------:R-:W3:Y:S04]  /*06c0*/  LDG.E R23, desc[UR10][R14.64+0x18] ;  /* 0x0000180a0e177981 */ /* 0x000ee8000c1e1900 */
[----:B------:R-:W4:Y:S01]  /*06d0*/  LDG.E R24, desc[UR10][R16.64+0x1c] ;  /* 0x00001c0a10187981 */ /* 0x000f22000c1e1900 */
[----:B------:R-:W-:-:S04]  /*06e0*/  IADD3 R19, PT, PT, R19, 0x10, RZ ;  /* 0x0000001013137810 */ /* 0x000fc80007ffe0ff */
[----:B------:R-:W-:Y:S02]  /*06f0*/  ISETP.NE.AND P2, PT, R19, RZ, PT ;  /* 0x000000ff1300720c */ /* 0x000fe40003f45270 */
[----:B------:R-:W-:Y:S02]  /*0700*/  IADD3 R21, PT, PT, R21, 0x10, RZ ;  /* 0x0000001015157810 */ /* 0x000fe40007ffe0ff */
[----:B------:R-:W-:Y:S01]  /*0710*/  IADD3 R13, PT, PT, R13, 0x10, RZ ;  /* 0x000000100d0d7810 */ /* 0x000fe20007ffe0ff */
[----:B--2---:R-:W-:-:S04]  /*0720*/  FFMA R20, R20, R25, R27 ;  /* 0x0000001914147223 */ /* 0x004fc8000000001b */
[----:B-----5:R-:W-:-:S04]  /*0730*/  FFMA R29, R29, R22, R20 ;  /* 0x000000161d1d7223 */ /* 0x020fc80000000014 */
[----:B---3--:R-:W-:-:S04]  /*0740*/  FFMA R18, R18, R23, R29 ;  /* 0x0000001712127223 */ /* 0x008fc8000000001d */
[----:B----4-:R-:W-:Y:S01]  /*0750*/  FFMA R18, R24, R26, R18 ;  /* 0x0000001a18127223 */ /* 0x010fe20000000012 */
[----:B------:R-:W-:Y:S06]  /*0760*/  @P2 BRA `(.L_x_23) ;  /* 0xfffffffc00142947 */ /* 0x000fec000383ffff */
[----:B------:R-:W-:-:S07]  /*0770*/  MOV R13, R6 ;  /* 0x00000006000d7202 */ /* 0x000fce0000000f00 */
.L_x_22:
[----:B------:R-:W-:-:S13]  /*0780*/  ISETP.NE.AND P2, PT, R5, RZ, PT ;  /* 0x000000ff0500720c */ /* 0x000fda0003f45270 */
[----:B------:R-:W-:Y:S05]  /*0790*/  @!P2 BRA `(.L_x_24) ;  /* 0x000000040038a947 */ /* 0x000fea0003800000 */
[----:B------:R-:W-:Y:S02]  /*07a0*/  IADD3 R14, PT, PT, R5, -0x1, RZ ;  /* 0xffffffff050e7810 */ /* 0x000fe40007ffe0ff */
[----:B------:R-:W-:Y:S02]  /*07b0*/  ISETP.NE.AND P3, PT, R7, RZ, PT ;  /* 0x000000ff0700720c */ /* 0x000fe40003f65270 */
[----:B------:R-:W-:-:S13]  /*07c0*/  ISETP.GE.U32.AND P2, PT, R14, 0x7, PT ;  /* 0x000000070e00780c */ /* 0x000fda0003f46070 */
[----:B------:R-:W-:Y:S05]  /*07d0*/  @!P2 BRA `(.L_x_25) ;  /* 0x00000000007ca947 */ /* 0x000fea0003800000 */
[----:B------:R-:W0:Y:S01]  /*07e0*/  LDC.64 R16, c[0x0][0x380] ;  /* 0x0000e000ff107b82 */ /* 0x000e220000000a00 */
[-C--:B------:R-:W-:Y:S02]  /*07f0*/  IADD3 R19, PT, PT, R4, R13.reuse, RZ ;  /* 0x0000000d04137210 */ /* 0x080fe40007ffe0ff */
[----:B------:R-:W-:-:S05]  /*0800*/  IADD3 R21, PT, PT, R12, R13, RZ ;  /* 0x0000000d0c157210 */ /* 0x000fca0007ffe0ff */
[----:B------:R-:W1:Y:S01]  /*0810*/  LDC.64 R14, c[0x0][0x398] ;  /* 0x0000e600ff0e7b82 */ /* 0x000e620000000a00 */
[----:B0-----:R-:W-:-:S05]  /*0820*/  IMAD.WIDE R16, R19, 0x4, R16 ;  /* 0x0000000413107825 */ /* 0x001fca00078e0210 */
[----:B------:R-:W2:Y:S01]  /*0830*/  LDG.E R19, desc[UR10][R16.64] ;  /* 0x0000000a10137981 */ /* 0x000ea2000c1e1900 */
[----:B-1----:R-:W-:-:S03]  /*0840*/  IMAD.WIDE R14, R21, 0x4, R14 ;  /* 0x00000004150e7825 */ /* 0x002fc600078e020e */
[----:B------:R-:W3:Y:S04]  /*0850*/  LDG.E R23, desc[UR10][R16.64+0x4] ;  /* 0x0000040a10177981 */ /* 0x000ee8000c1e1900 */
[----:B------:R-:W2:Y:S04]  /*0860*/  LDG.E R22, desc[UR10][R14.64] ;  /* 0x0000000a0e167981 */ /* 0x000ea8000c1e1900 */
[----:B------:R-:W3:Y:S04]  /*0870*/  LDG.E R24, desc[UR10][R14.64+0x4] ;  /* 0x0000040a0e187981 */ /* 0x000ee8000c1e1900 */
[----:B------:R-:W4:Y:S04]  /*0880*/  LDG.E R21, desc[UR10][R16.64+0x8] ;  /* 0x0000080a10157981 */ /* 0x000f28000c1e1900 */
[----:B------:R-:W4:Y:S04]  /*0890*/  LDG.E R20, desc[UR10][R14.64+0x8] ;  /* 0x0000080a0e147981 */ /* 0x000f28000c1e1900 */
[----:B------:R-:W5:Y:S04]  /*08a0*/  LDG.E R25, desc[UR10][R14.64+0x14] ;  /* 0x0000140a0e197981 */ /* 0x000f68000c1e1900 */
[----:B------:R-:W5:Y:S04]  /*08b0*/  LDG.E R26, desc[UR10][R14.64+0x18] ;  /* 0x0000180a0e1a7981 */ /* 0x000f68000c1e1900 */
[----:B------:R-:W5:Y:S01]  /*08c0*/  LDG.E R28, desc[UR10][R14.64+0x1c] ;  /* 0x00001c0a0e1c7981 */ /* 0x000f62000c1e1900 */
[----:B--2---:R-:W-:-:S03]  /*08d0*/  FFMA R22, R19, R22, R18 ;  /* 0x0000001613167223 */ /* 0x004fc60000000012 */
[----:B------:R-:W2:Y:S01]  /*08e0*/  LDG.E R18, desc[UR10][R16.64+0xc] ;  /* 0x00000c0a10127981 */ /* 0x000ea2000c1e1900 */
[----:B---3--:R-:W-:-:S03]  /*08f0*/  FFMA R24, R23, R24, R22 ;  /* 0x0000001817187223 */ /* 0x008fc60000000016 */
[----:B------:R-:W2:Y:S04]  /*0900*/  LDG.E R19, desc[UR10][R14.64+0xc] ;  /* 0x00000c0a0e137981 */ /* 0x000ea8000c1e1900 */
[----:B------:R-:W3:Y:S04]  /*0910*/  LDG.E R22, desc[UR10][R16.64+0x10] ;  /* 0x0000100a10167981 */ /* 0x000ee8000c1e1900 */
[----:B------:R-:W3:Y:S01]  /*0920*/  LDG.E R23, desc[UR10][R14.64+0x10] ;  /* 0x0000100a0e177981 */ /* 0x000ee2000c1e1900 */
[----:B----4-:R-:W-:-:S03]  /*0930*/  FFMA R27, R21, R20, R24 ;  /* 0x00000014151b7223 */ /* 0x010fc60000000018 */
[----:B------:R-:W5:Y:S04]  /*0940*/  LDG.E R24, desc[UR10][R16.64+0x14] ;  /* 0x0000140a10187981 */ /* 0x000f68000c1e1900 */
[----:B------:R-:W4:Y:S04]  /*0950*/  LDG.E R20, desc[UR10][R16.64+0x18] ;  /* 0x0000180a10147981 */ /* 0x000f28000c1e1900 */
[----:B------:R-:W4:Y:S01]  /*0960*/  LDG.E R21, desc[UR10][R16.64+0x1c] ;  /* 0x00001c0a10157981 */ /* 0x000f22000c1e1900 */
[----:B------:R-:W-:Y:S01]  /*0970*/  IADD3 R13, PT, PT, R13, 0x8, RZ ;  /* 0x000000080d0d7810 */ /* 0x000fe20007ffe0ff */
[----:B--2---:R-:W-:-:S04]  /*0980*/  FFMA R19, R18, R19, R27 ;  /* 0x0000001312137223 */ /* 0x004fc8000000001b */
[----:B---3--:R-:W-:-:S04]  /*0990*/  FFMA R19, R22, R23, R19 ;  /* 0x0000001716137223 */ /* 0x008fc80000000013 */
[----:B-----5:R-:W-:-:S04]  /*09a0*/  FFMA R19, R24, R25, R19 ;  /* 0x0000001918137223 */ /* 0x020fc80000000013 */
[----:B----4-:R-:W-:-:S04]  /*09b0*/  FFMA R20, R20, R26, R19 ;  /* 0x0000001a14147223 */ /* 0x010fc80000000013 */
[----:B------:R-:W-:-:S07]  /*09c0*/  FFMA R18, R21, R28, R20 ;  /* 0x0000001c15127223 */ /* 0x000fce0000000014 */
.L_x_25:
        /* <DEDUP_REMOVED lines=24> */
.L_x_26:
[----:B------:R-:W-:Y:S05]  /*0b50*/  @!P3 BRA `(.L_x_24) ;  /* 0x000000000048b947 */ /* 0x000fea0003800000 */
[----:B------:R-:W0:Y:S01]  /*0b60*/  LDC.64 R14, c[0x0][0x380] ;  /* 0x0000e000ff0e7b82 */ /* 0x000e220000000a00 */
[-C--:B------:R-:W-:Y:S02]  /*0b70*/  IADD3 R19, PT, PT, R4, R13.reuse, RZ ;  /* 0x0000000d04137210 */ /* 0x080fe40007ffe0ff */
[----:B------:R-:W-:-:S05]  /*0b80*/  IADD3 R13, PT, PT, R12, R13, RZ ;  /* 0x0000000d0c0d7210 */ /* 0x000fca0007ffe0ff */
[----:B------:R-:W1:Y:S01]  /*0b90*/  LDC.64 R16, c[0x0][0x398] ;  /* 0x0000e600ff107b82 */ /* 0x000e620000000a00 */
[----:B0-----:R-:W-:-:S04]  /*0ba0*/  IMAD.WIDE R14, R19, 0x4, R14 ;  /* 0x00000004130e7825 */ /* 0x001fc800078e020e */
[----:B-1----:R-:W-:Y:S02]  /*0bb0*/  IMAD.WIDE R16, R13, 0x4, R16 ;  /* 0x000000040d107825 */ /* 0x002fe400078e0210 */
[----:B------:R-:W2:Y:S04]  /*0bc0*/  LDG.E R13, desc[UR10][R14.64] ;  /* 0x0000000a0e0d7981 */ /* 0x000ea8000c1e1900 */
[----:B------:R-:W2:Y:S01]  /*0bd0*/  LDG.E R4, desc[UR10][R16.64] ;  /* 0x0000000a10047981 */ /* 0x000ea2000c1e1900 */
[----:B------:R-:W-:Y:S01]  /*0be0*/  ISETP.NE.AND P2, PT, R8, 0x1, PT ;  /* 0x000000010800780c */ /* 0x000fe20003f45270 */
[----:B--2---:R-:W-:-:S12]  /*0bf0*/  FFMA R18, R13, R4, R18 ;  /* 0x000000040d127223 */ /* 0x004fd80000000012 */
[----:B------:R-:W-:Y:S05]  /*0c00*/  @!P2 BRA `(.L_x_24) ;  /* 0x00000000001ca947 */ /* 0x000fea0003800000 */
[----:B------:R-:W-:Y:S01]  /*0c10*/  ISETP.NE.AND P2, PT, R8, 0x2, PT ;  /* 0x000000020800780c */ /* 0x000fe20003f45270 */
[----:B------:R-:W2:Y:S04]  /*0c20*/  LDG.E R13, desc[UR10][R14.64+0x4] ;  /* 0x0000040a0e0d7981 */ /* 0x000ea8000c1e1900 */
[----:B------:R-:W2:Y:S08]  /*0c30*/  LDG.E R4, desc[UR10][R16.64+0x4] ;  /* 0x0000040a10047981 */ /* 0x000eb0000c1e1900 */
[----:B------:R-:W3:Y:S04]  /*0c40*/  @P2 LDG.E R19, desc[UR10][R14.64+0x8] ;  /* 0x0000080a0e132981 */ /* 0x000ee8000c1e1900 */
[----:B------:R-:W3:Y:S01]  /*0c50*/  @P2 LDG.E R12, desc[UR10][R16.64+0x8] ;  /* 0x0000080a100c2981 */ /* 0x000ee2000c1e1900 */
[----:B--2---:R-:W-:-:S04]  /*0c60*/  FFMA R18, R13, R4, R18 ;  /* 0x000000040d127223 */ /* 0x004fc80000000012 */
[----:B---3--:R-:W-:-:S07]  /*0c70*/  @P2 FFMA R18, R19, R12, R18 ;  /* 0x0000000c13122223 */ /* 0x008fce0000000012 */
.L_x_24:
[----:B------:R-:W-:Y:S05]  /*0c80*/  @P1 BRA `(.L_x_27) ;  /* 0xfffffff400941947 */ /* 0x000fea000383ffff */
[----:B------:R-:W-:Y:S05]  /*0c90*/  @P0 BRA `(.L_x_28) ;  /* 0xfffffff400740947 */ /* 0x000fea000383ffff */
.L_x_21:
[----:B------:R-:W0:Y:S01]  /*0ca0*/  LDC.64 R6, c[0x0][0x3a0] ;  /* 0x0000e800ff067b82 */ /* 0x000e220000000a00 */
[----:B------:R-:W1:Y:S07]  /*0cb0*/  LDCU.64 UR4, c[0x0][0x3b8] ;  /* 0x00007700ff0477ac */ /* 0x000e6e0008000a00 */
[----:B------:R-:W2:Y:S01]  /*0cc0*/  LDC.64 R4, c[0x0][0x3b0] ;  /* 0x0000ec00ff047b82 */ /* 0x000ea20000000a00 */
[----:B0-----:R-:W-:-:S06]  /*0cd0*/  IMAD.WIDE.U32 R6, R3, 0x4, R6 ;  /* 0x0000000403067825 */ /* 0x001fcc00078e0006 */
[----:B------:R-:W3:Y:S01]  /*0ce0*/  LDG.E R7, desc[UR10][R6.64] ;  /* 0x0000000a06077981 */ /* 0x000ee2000c1e1900 */
[----:B------:R-:W-:Y:S02]  /*0cf0*/  MOV R10, 0x3c80f082 ;  /* 0x3c80f082000a7802 */ /* 0x000fe40000000f00 */
[----:B------:R-:W-:Y:S01]  /*0d00*/  MOV R12, 0x3f800000 ;  /* 0x3f800000000c7802 */ /* 0x000fe20000000f00 */
[----:B---3--:R-:W-:Y:S01]  /*0d10*/  FADD R18, R7, R18 ;  /* 0x0000001207127221 */ /* 0x008fe20000000000 */
[----:B-1----:R-:W-:-:S03]  /*0d20*/  IMAD R7, R3, UR5, R0 ;  /* 0x0000000503077c24 */ /* 0x002fc6000f8e0200 */
[C---:B------:R-:W-:Y:S01]  /*0d30*/  FMUL R8, |R18|.reuse, 2.8853900432586669922 ;  /* 0x4038aa3b12087820 */ /* 0x040fe20000400200 */
[C---:B------:R-:W-:Y:S01]  /*0d40*/  FMUL R11, R18.reuse, R18 ;  /* 0x00000012120b7220 */ /* 0x040fe20000400000 */
[C---:B------:R-:W-:Y:S01]  /*0d50*/  FSETP.GE.AND P1, PT, |R18|.reuse, 0.60000002384185791016, PT ;  /* 0x3f19999a1200780b */ /* 0x040fe20003f26200 */
[----:B------:R-:W-:Y:S01]  /*0d60*/  IMAD R7, R7, UR4, R2 ;  /* 0x0000000407077c24 */ /* 0x000fe2000f8e0202 */
[----:B------:R-:W-:Y:S01]  /*0d70*/  FSETP.GE.AND P0, PT, |R18|, 9.010913848876953125, PT ;  /* 0x41102cb41200780b */ /* 0x000fe20003f06200 */
[----:B------:R-:W-:Y:S01]  /*0d80*/  FFMA R10, R11, R10, -0.052303962409496307373 ;  /* 0xbd563cae0b0a7423 */ /* 0x000fe2000000000a */
[----:B------:R-:W0:Y:S01]  /*0d90*/  MUFU.EX2 R8, R8 ;  /* 0x0000000800087308 */ /* 0x000e220000000800 */
[----:B--2---:R-:W-:-:S04]  /*0da0*/  IMAD.WIDE R4, R7, 0x4, R4 ;  /* 0x0000000407047825 */ /* 0x004fc800078e0204 */
[----:B------:R-:W-:-:S04]  /*0db0*/  FFMA R10, R11, R10, 0.1331529766321182251 ;  /* 0x3e0859410b0a7423 */ /* 0x000fc8000000000a */
[----:B------:R-:W-:-:S04]  /*0dc0*/  FFMA R0, R11, R10, -0.33332768082618713379 ;  /* 0xbeaaa9ed0b007423 */ /* 0x000fc8000000000a */
[----:B------:R-:W-:Y:S01]  /*0dd0*/  FFMA R11, R11, R0, RZ ;  /* 0x000000000b0b7223 */ /* 0x000fe200000000ff */
[----:B0-----:R-:W-:-:S06]  /*0de0*/  FADD R9, R8, 1 ;  /* 0x3f80000008097421 */ /* 0x001fcc0000000000 */
[----:B------:R-:W0:Y:S02]  /*0df0*/  MUFU.RCP R9, R9 ;  /* 0x0000000900097308 */ /* 0x000e240000001000 */
[----:B0-----:R-:W-:-:S05]  /*0e00*/  FFMA R6, R9, -2, R12 ;  /* 0xc000000009067823 */ /* 0x001fca000000000c */
[----:B------:R-:W-:-:S04]  /*0e10*/  FSEL R3, R6, 1, !P0 ;  /* 0x3f80000006037808 */ /* 0x000fc80004000000 */
[--C-:B------:R-:W-:Y:S01]  /*0e20*/  LOP3.LUT R3, R3, 0x80000000, R18.reuse, 0xb8, !PT ;  /* 0x8000000003037812 */ /* 0x100fe200078eb812 */
[----:B------:R-:W-:-:S05]  /*0e30*/  @!P1 FFMA R3, R18, R11, R18 ;  /* 0x0000000b12039223 */ /* 0x000fca0000000012 */
[----:B------:R-:W-:Y:S01]  /*0e40*/  STG.E desc[UR10][R4.64], R3 ;  /* 0x0000000304007986 */ /* 0x000fe2000c10190a */
[----:B------:R-:W-:Y:S05]  /*0e50*/  EXIT ;  /* 0x000000000000794d */ /* 0x000fea0003800000 */
.L_x_29:
        /* <DEDUP_REMOVED lines=10> */
.L_x_33:


//--------------------- .nv.shared.reserved.0     --------------------------
	.section	.nv.shared.reserved.0,"aw",@nobits
	.weak		__nv_reservedSMEM_offset_0_alias
	.size		__nv_reservedSMEM_offset_0_alias, 0, 64
	.other		__nv_reservedSMEM_offset_0_alias,@"STO_CUDA_RESERVED_SHARED STV_DEFAULT"
__nv_reservedSMEM_offset_0_alias:
	.zero		0
	.zero		64


//--------------------- .nv.constant0._Z10dense_cudaPfS_S_iiS_i --------------------------
	.section	.nv.constant0._Z10dense_cudaPfS_S_iiS_i,"a",@progbits
	.sectionflags	@""
	.align	4
.nv.constant0._Z10dense_cudaPfS_S_iiS_i:
	.zero		940


//--------------------- .nv.constant0._Z16avg_pooling_cudaPfiiiiS_ii --------------------------
	.section	.nv.constant0._Z16avg_pooling_cudaPfiiiiS_ii,"a",@progbits
	.sectionflags	@""
	.align	4
.nv.constant0._Z16avg_pooling_cudaPfiiiiS_ii:
	.zero		936


//--------------------- .nv.constant0._Z16convolution_cudaPfiiiS_S_iiS_ii --------------------------
	.section	.nv.constant0._Z16convolution_cudaPfiiiS_S_iiS_ii,"a",@progbits
	.sectionflags	@""
	.align	4
.nv.constant0._Z16convolution_cudaPfiiiS_S_iiS_ii:
	.zero		960


//--------------------- SYMBOLS --------------------------

	.type		.nv.reservedSmem.offset0,@object
	.size		.nv.reservedSmem.offset0,0x4
